//
// Generated by NVIDIA NVVM Compiler
//
// Compiler Build ID: CL-36424714
// Cuda compilation tools, release 13.0, V13.0.88
// Based on NVVM 20.0.0
//

.version 9.0
.target sm_100
.address_size 64

	// .globl	_Z16floydWarshall_p1Pfmi
// _ZZ16floydWarshall_p2PfmiE2sh has been demoted

.visible .entry _Z16floydWarshall_p1Pfmi(
	.param .u64 .ptr .align 1 _Z16floydWarshall_p1Pfmi_param_0,
	.param .u64 _Z16floydWarshall_p1Pfmi_param_1,
	.param .u32 _Z16floydWarshall_p1Pfmi_param_2
)
{
	.reg .pred 	%p<27>;
	.reg .b32 	%r<30>;
	.reg .b32 	%f<83>;
	.reg .b64 	%rd<42>;

	ld.param.u64 	%rd24, [_Z16floydWarshall_p1Pfmi_param_0];
	ld.param.u64 	%rd25, [_Z16floydWarshall_p1Pfmi_param_1];
	ld.param.u32 	%r15, [_Z16floydWarshall_p1Pfmi_param_2];
	mov.u32 	%r16, %ctaid.x;
	mov.u32 	%r17, %ntid.x;
	mov.u32 	%r18, %tid.x;
	mad.lo.s32 	%r1, %r16, %r17, %r18;
	mov.u32 	%r19, %ctaid.y;
	mov.u32 	%r20, %ntid.y;
	mov.u32 	%r21, %tid.y;
	mad.lo.s32 	%r22, %r19, %r20, %r21;
	max.s32 	%r23, %r1, %r22;
	setp.ge.s32 	%p1, %r23, %r15;
	setp.lt.s32 	%p2, %r15, 1;
	or.pred  	%p3, %p1, %p2;
	@%p3 bra 	$L__BB0_41;
	cvta.to.global.u64 	%rd1, %rd24;
	cvt.s64.s32 	%rd26, %r1;
	mul.lo.s64 	%rd2, %rd25, %rd26;
	mul.wide.u32 	%rd27, %r22, 4;
	add.s64 	%rd3, %rd1, %rd27;
	add.s64 	%rd4, %rd3, %rd2;
	ld.global.f32 	%f66, [%rd4];
	and.b32  	%r3, %r15, 7;
	setp.lt.u32 	%p4, %r15, 8;
	mov.b32 	%r28, 0;
	@%p4 bra 	$L__BB0_20;
	and.b32  	%r28, %r15, 2147483640;
	neg.s32 	%r26, %r28;
	shl.b64 	%rd5, %rd25, 3;
	add.s64 	%rd28, %rd2, %rd1;
	add.s64 	%rd40, %rd28, 16;
	mov.u64 	%rd41, %rd3;
$L__BB0_3:
	.pragma "nounroll";
	ld.global.f32 	%f35, [%rd40+-16];
	ld.global.f32 	%f36, [%rd41];
	add.f32 	%f3, %f35, %f36;
	setp.leu.f32 	%p5, %f66, %f3;
	@%p5 bra 	$L__BB0_5;
	st.global.f32 	[%rd4], %f3;
	mov.f32 	%f66, %f3;
$L__BB0_5:
	ld.global.f32 	%f37, [%rd40+-12];
	add.s64 	%rd9, %rd41, %rd25;
	ld.global.f32 	%f38, [%rd9];
	add.f32 	%f5, %f37, %f38;
	setp.leu.f32 	%p6, %f66, %f5;
	@%p6 bra 	$L__BB0_7;
	st.global.f32 	[%rd4], %f5;
	mov.f32 	%f66, %f5;
$L__BB0_7:
	ld.global.f32 	%f39, [%rd40+-8];
	add.s64 	%rd10, %rd9, %rd25;
	ld.global.f32 	%f40, [%rd10];
	add.f32 	%f7, %f39, %f40;
	setp.leu.f32 	%p7, %f66, %f7;
	@%p7 bra 	$L__BB0_9;
	st.global.f32 	[%rd4], %f7;
	mov.f32 	%f66, %f7;
$L__BB0_9:
	ld.global.f32 	%f41, [%rd40+-4];
	add.s64 	%rd11, %rd10, %rd25;
	ld.global.f32 	%f42, [%rd11];
	add.f32 	%f9, %f41, %f42;
	setp.leu.f32 	%p8, %f66, %f9;
	@%p8 bra 	$L__BB0_11;
	st.global.f32 	[%rd4], %f9;
	mov.f32 	%f66, %f9;
$L__BB0_11:
	ld.global.f32 	%f43, [%rd40];
	add.s64 	%rd12, %rd11, %rd25;
	ld.global.f32 	%f44, [%rd12];
	add.f32 	%f11, %f43, %f44;
	setp.leu.f32 	%p9, %f66, %f11;
	@%p9 bra 	$L__BB0_13;
	st.global.f32 	[%rd4], %f11;
	mov.f32 	%f66, %f11;
$L__BB0_13:
	ld.global.f32 	%f45, [%rd40+4];
	add.s64 	%rd13, %rd12, %rd25;
	ld.global.f32 	%f46, [%rd13];
	add.f32 	%f13, %f45, %f46;
	setp.leu.f32 	%p10, %f66, %f13;
	@%p10 bra 	$L__BB0_15;
	st.global.f32 	[%rd4], %f13;
	mov.f32 	%f66, %f13;
$L__BB0_15:
	ld.global.f32 	%f47, [%rd40+8];
	add.s64 	%rd14, %rd13, %rd25;
	ld.global.f32 	%f48, [%rd14];
	add.f32 	%f15, %f47, %f48;
	setp.leu.f32 	%p11, %f66, %f15;
	@%p11 bra 	$L__BB0_17;
	st.global.f32 	[%rd4], %f15;
	mov.f32 	%f66, %f15;
$L__BB0_17:
	ld.global.f32 	%f49, [%rd40+12];
	add.s64 	%rd29, %rd14, %rd25;
	ld.global.f32 	%f50, [%rd29];
	add.f32 	%f17, %f49, %f50;
	setp.leu.f32 	%p12, %f66, %f17;
	@%p12 bra 	$L__BB0_19;
	st.global.f32 	[%rd4], %f17;
	mov.f32 	%f66, %f17;
$L__BB0_19:
	add.s32 	%r26, %r26, 8;
	add.s64 	%rd41, %rd41, %rd5;
	add.s64 	%rd40, %rd40, 32;
	setp.ne.s32 	%p13, %r26, 0;
	@%p13 bra 	$L__BB0_3;
$L__BB0_20:
	setp.eq.s32 	%p14, %r3, 0;
	@%p14 bra 	$L__BB0_41;
	add.s64 	%rd17, %rd1, %rd2;
	and.b32  	%r9, %r15, 3;
	setp.lt.u32 	%p15, %r3, 4;
	@%p15 bra 	$L__BB0_31;
	cvt.u64.u32 	%rd30, %r28;
	mul.wide.u32 	%rd31, %r28, 4;
	add.s64 	%rd18, %rd17, %rd31;
	ld.global.f32 	%f51, [%rd18];
	mad.lo.s64 	%rd19, %rd25, %rd30, %rd3;
	ld.global.f32 	%f52, [%rd19];
	add.f32 	%f20, %f51, %f52;
	setp.leu.f32 	%p16, %f66, %f20;
	@%p16 bra 	$L__BB0_24;
	st.global.f32 	[%rd4], %f20;
	mov.f32 	%f66, %f20;
$L__BB0_24:
	ld.global.f32 	%f53, [%rd18+4];
	add.s64 	%rd20, %rd19, %rd25;
	ld.global.f32 	%f54, [%rd20];
	add.f32 	%f22, %f53, %f54;
	setp.leu.f32 	%p17, %f66, %f22;
	@%p17 bra 	$L__BB0_26;
	st.global.f32 	[%rd4], %f22;
	mov.f32 	%f66, %f22;
$L__BB0_26:
	ld.global.f32 	%f55, [%rd18+8];
	add.s64 	%rd21, %rd20, %rd25;
	ld.global.f32 	%f56, [%rd21];
	add.f32 	%f24, %f55, %f56;
	setp.leu.f32 	%p18, %f66, %f24;
	@%p18 bra 	$L__BB0_28;
	st.global.f32 	[%rd4], %f24;
	mov.f32 	%f66, %f24;
$L__BB0_28:
	ld.global.f32 	%f57, [%rd18+12];
	add.s64 	%rd32, %rd21, %rd25;
	ld.global.f32 	%f58, [%rd32];
	add.f32 	%f26, %f57, %f58;
	setp.leu.f32 	%p19, %f66, %f26;
	@%p19 bra 	$L__BB0_30;
	st.global.f32 	[%rd4], %f26;
	mov.f32 	%f66, %f26;
$L__BB0_30:
	add.s32 	%r28, %r28, 4;
$L__BB0_31:
	setp.eq.s32 	%p20, %r9, 0;
	@%p20 bra 	$L__BB0_41;
	setp.eq.s32 	%p21, %r9, 1;
	@%p21 bra 	$L__BB0_38;
	cvt.u64.u32 	%rd33, %r28;
	mul.wide.u32 	%rd34, %r28, 4;
	add.s64 	%rd22, %rd17, %rd34;
	ld.global.f32 	%f59, [%rd22];
	mad.lo.s64 	%rd23, %rd25, %rd33, %rd3;
	ld.global.f32 	%f60, [%rd23];
	add.f32 	%f29, %f59, %f60;
	setp.leu.f32 	%p22, %f66, %f29;
	@%p22 bra 	$L__BB0_35;
	st.global.f32 	[%rd4], %f29;
	mov.f32 	%f66, %f29;
$L__BB0_35:
	ld.global.f32 	%f61, [%rd22+4];
	add.s64 	%rd35, %rd23, %rd25;
	ld.global.f32 	%f62, [%rd35];
	add.f32 	%f31, %f61, %f62;
	setp.leu.f32 	%p23, %f66, %f31;
	@%p23 bra 	$L__BB0_37;
	st.global.f32 	[%rd4], %f31;
	mov.f32 	%f66, %f31;
$L__BB0_37:
	add.s32 	%r28, %r28, 2;
$L__BB0_38:
	and.b32  	%r25, %r15, 1;
	setp.eq.b32 	%p24, %r25, 1;
	not.pred 	%p25, %p24;
	@%p25 bra 	$L__BB0_41;
	cvt.u64.u32 	%rd36, %r28;
	mul.wide.u32 	%rd37, %r28, 4;
	add.s64 	%rd38, %rd17, %rd37;
	ld.global.f32 	%f63, [%rd38];
	mad.lo.s64 	%rd39, %rd25, %rd36, %rd3;
	ld.global.f32 	%f64, [%rd39];
	add.f32 	%f34, %f63, %f64;
	setp.leu.f32 	%p26, %f66, %f34;
	@%p26 bra 	$L__BB0_41;
	st.global.f32 	[%rd4], %f34;
$L__BB0_41:
	bar.sync 	0;
	ret;

}
	// .globl	_Z16floydWarshall_p2Pfmi
.visible .entry _Z16floydWarshall_p2Pfmi(
	.param .u64 .ptr .align 1 _Z16floydWarshall_p2Pfmi_param_0,
	.param .u64 _Z16floydWarshall_p2Pfmi_param_1,
	.param .u32 _Z16floydWarshall_p2Pfmi_param_2
)
{
	.reg .pred 	%p<14>;
	.reg .b32 	%r<49>;
	.reg .b32 	%f<41>;
	.reg .b64 	%rd<32>;
	// demoted variable
	.shared .align 4 .b8 _ZZ16floydWarshall_p2PfmiE2sh[1024];
	ld.param.u64 	%rd17, [_Z16floydWarshall_p2Pfmi_param_0];
	ld.param.u64 	%rd16, [_Z16floydWarshall_p2Pfmi_param_1];
	ld.param.u32 	%r29, [_Z16floydWarshall_p2Pfmi_param_2];
	cvta.to.global.u64 	%rd1, %rd17;
	mov.u32 	%r30, %ctaid.x;
	mov.u32 	%r31, %ntid.x;
	mov.u32 	%r1, %tid.x;
	mad.lo.s32 	%r2, %r30, %r31, %r1;
	mov.u32 	%r32, %ctaid.y;
	mov.u32 	%r33, %ntid.y;
	mov.u32 	%r3, %tid.y;
	mad.lo.s32 	%r34, %r32, %r33, %r3;
	max.s32 	%r35, %r2, %r34;
	setp.ge.s32 	%p1, %r35, %r29;
	@%p1 bra 	$L__BB1_23;
	cvt.s64.s32 	%rd18, %r2;
	mul.lo.s64 	%rd2, %rd16, %rd18;
	add.s64 	%rd3, %rd1, %rd2;
	mul.wide.u32 	%rd19, %r34, 4;
	add.s64 	%rd4, %rd3, %rd19;
	ld.global.f32 	%f37, [%rd4];
	shl.b32 	%r36, %r1, 6;
	mov.u32 	%r37, _ZZ16floydWarshall_p2PfmiE2sh;
	add.s32 	%r41, %r37, %r36;
	shl.b32 	%r38, %r3, 2;
	add.s32 	%r6, %r41, %r38;
	st.shared.f32 	[%r6], %f37;
	add.s32 	%r43, %r37, %r38;
	min.u32 	%r8, %r29, 16;
	neg.s32 	%r42, %r8;
$L__BB1_2:
	ld.shared.f32 	%f18, [%r41];
	ld.shared.f32 	%f19, [%r43];
	add.f32 	%f3, %f18, %f19;
	setp.leu.f32 	%p2, %f37, %f3;
	@%p2 bra 	$L__BB1_4;
	st.shared.f32 	[%r6], %f3;
	mov.f32 	%f37, %f3;
$L__BB1_4:
	add.s32 	%r43, %r43, 64;
	add.s32 	%r42, %r42, 1;
	setp.ne.s32 	%p3, %r42, 0;
	add.s32 	%r41, %r41, 4;
	@%p3 bra 	$L__BB1_2;
	setp.ge.s32 	%p4, %r8, %r29;
	@%p4 bra 	$L__BB1_22;
	sub.s32 	%r39, %r29, %r8;
	and.b32  	%r16, %r39, 3;
	setp.eq.s32 	%p5, %r16, 0;
	mov.u32 	%r46, %r8;
	@%p5 bra 	$L__BB1_11;
	cvt.u64.u32 	%rd20, %r29;
	min.u64 	%rd21, %rd20, 16;
	mad.lo.s64 	%rd23, %rd16, %rd21, %rd19;
	add.s64 	%rd31, %rd1, %rd23;
	shl.b64 	%rd24, %rd21, 2;
	add.s64 	%rd25, %rd2, %rd24;
	add.s64 	%rd30, %rd1, %rd25;
	neg.s32 	%r44, %r16;
	mov.u32 	%r46, %r8;
$L__BB1_8:
	.pragma "nounroll";
	ld.global.f32 	%f20, [%rd30];
	ld.global.f32 	%f21, [%rd31];
	add.f32 	%f6, %f20, %f21;
	setp.leu.f32 	%p6, %f37, %f6;
	@%p6 bra 	$L__BB1_10;
	st.shared.f32 	[%r6], %f6;
	mov.f32 	%f37, %f6;
$L__BB1_10:
	add.s32 	%r46, %r46, 1;
	add.s64 	%rd31, %rd31, %rd16;
	add.s64 	%rd30, %rd30, 4;
	add.s32 	%r44, %r44, 1;
	setp.ne.s32 	%p7, %r44, 0;
	@%p7 bra 	$L__BB1_8;
$L__BB1_11:
	sub.s32 	%r40, %r8, %r29;
	setp.gt.u32 	%p8, %r40, -4;
	@%p8 bra 	$L__BB1_22;
	sub.s32 	%r47, %r46, %r29;
	add.s64 	%rd11, %rd1, %rd19;
$L__BB1_13:
	cvt.u64.u32 	%rd27, %r46;
	mul.wide.u32 	%rd28, %r46, 4;
	add.s64 	%rd12, %rd3, %rd28;
	ld.global.f32 	%f22, [%rd12];
	mad.lo.s64 	%rd13, %rd16, %rd27, %rd11;
	ld.global.f32 	%f23, [%rd13];
	add.f32 	%f10, %f22, %f23;
	setp.leu.f32 	%p9, %f37, %f10;
	@%p9 bra 	$L__BB1_15;
	st.shared.f32 	[%r6], %f10;
	mov.f32 	%f37, %f10;
$L__BB1_15:
	ld.global.f32 	%f24, [%rd12+4];
	add.s64 	%rd14, %rd13, %rd16;
	ld.global.f32 	%f25, [%rd14];
	add.f32 	%f12, %f24, %f25;
	setp.leu.f32 	%p10, %f37, %f12;
	@%p10 bra 	$L__BB1_17;
	st.shared.f32 	[%r6], %f12;
	mov.f32 	%f37, %f12;
$L__BB1_17:
	ld.global.f32 	%f26, [%rd12+8];
	add.s64 	%rd15, %rd14, %rd16;
	ld.global.f32 	%f27, [%rd15];
	add.f32 	%f14, %f26, %f27;
	setp.leu.f32 	%p11, %f37, %f14;
	@%p11 bra 	$L__BB1_19;
	st.shared.f32 	[%r6], %f14;
	mov.f32 	%f37, %f14;
$L__BB1_19:
	ld.global.f32 	%f28, [%rd12+12];
	add.s64 	%rd29, %rd15, %rd16;
	ld.global.f32 	%f29, [%rd29];
	add.f32 	%f16, %f28, %f29;
	setp.leu.f32 	%p12, %f37, %f16;
	@%p12 bra 	$L__BB1_21;
	st.shared.f32 	[%r6], %f16;
	mov.f32 	%f37, %f16;
$L__BB1_21:
	add.s32 	%r46, %r46, 4;
	add.s32 	%r47, %r47, 4;
	setp.ne.s32 	%p13, %r47, 0;
	@%p13 bra 	$L__BB1_13;
$L__BB1_22:
	bar.sync 	0;
	ld.shared.f32 	%f30, [%r6];
	st.global.f32 	[%rd4], %f30;
$L__BB1_23:
	ret;

}


// ===== COMPILED SASS (sm_100) =====

	.target	sm_100

	.elftype	@"ET_EXEC"


//--------------------- .note.nv.tkinfo           --------------------------
	.section	.note.nv.tkinfo,"",@"SHT_NOTE"
	.sectionflags	@"SHF_NOTE_NV_TKINFO"
	.tkinfo
        /*0018*/ 	.word	0x00000002
        /*0030*/ 	.string	""
        /*0030*/ 	.string	"ptxas"
        /*0030*/ 	.string	"Cuda compilation tools, release 13.0, V13.0.88"
        /*0030*/ 	.string	"Build cuda_13.0.r13.0/compiler.36424714_0"
        /*0030*/ 	.string	"-arch sm_100 -m 64 "



//--------------------- .note.nv.cuinfo           --------------------------
	.section	.note.nv.cuinfo,"",@"SHT_NOTE"
	.sectionflags	@"SHF_NOTE_NV_CUINFO"
        /*0018*/ 	.short	0x0002
        /*001a*/ 	.short	0x0064
        /*001c*/ 	.short	0x0082
	.zero		2


//--------------------- .nv.info                  --------------------------
	.section	.nv.info,"",@"SHT_CUDA_INFO"
	.align	4


	//----- nvinfo : EIATTR_REGCOUNT
	.align		4
        /*0000*/ 	.byte	0x04, 0x2f
        /*0002*/ 	.short	(.L_1 - .L_0)
	.align		4
.L_0:
        /*0004*/ 	.word	index@(_Z16floydWarshall_p1Pfmi)
        /*0008*/ 	.word	0x0000001a


	//----- nvinfo : EIATTR_FRAME_SIZE
	.align		4
.L_1:
        /*000c*/ 	.byte	0x04, 0x11
        /*000e*/ 	.short	(.L_3 - .L_2)
	.align		4
.L_2:
        /*0010*/ 	.word	index@(_Z16floydWarshall_p1Pfmi)
        /*0014*/ 	.word	0x00000000


	//----- nvinfo : EIATTR_REGCOUNT
	.align		4
.L_3:
        /*0018*/ 	.byte	0x04, 0x2f
        /*001a*/ 	.short	(.L_5 - .L_4)
	.align		4
.L_4:
        /*001c*/ 	.word	index@(_Z16floydWarshall_p2Pfmi)
        /*0020*/ 	.word	0x00000020


	//----- nvinfo : EIATTR_FRAME_SIZE
	.align		4
.L_5:
        /*0024*/ 	.byte	0x04, 0x11
        /*0026*/ 	.short	(.L_7 - .L_6)
	.align		4
.L_6:
        /*0028*/ 	.word	index@(_Z16floydWarshall_p2Pfmi)
        /*002c*/ 	.word	0x00000000


	//----- nvinfo : EIATTR_MIN_STACK_SIZE
	.align		4
.L_7:
        /*0030*/ 	.byte	0x04, 0x12
        /*0032*/ 	.short	(.L_9 - .L_8)
	.align		4
.L_8:
        /*0034*/ 	.word	index@(_Z16floydWarshall_p2Pfmi)
        /*0038*/ 	.word	0x00000000


	//----- nvinfo : EIATTR_MIN_STACK_SIZE
	.align		4
.L_9:
        /*003c*/ 	.byte	0x04, 0x12
        /*003e*/ 	.short	(.L_11 - .L_10)
	.align		4
.L_10:
        /*0040*/ 	.word	index@(_Z16floydWarshall_p1Pfmi)
        /*0044*/ 	.word	0x00000000
.L_11:


//--------------------- .nv.compat                --------------------------
	.section	.nv.compat,"",@"SHT_CUDA_COMPAT_INFO"
	.align	4
        /*0000*/ 	.byte	0x02, 0x09, 0x00, 0x00, 0x02, 0x02, 0x01, 0x00, 0x02, 0x05, 0x05, 0x00, 0x03, 0x07, 0x01, 0x01
        /*0010*/ 	.byte	0x02, 0x03, 0x00, 0x00, 0x02, 0x06, 0x01, 0x00, 0x04, 0x0b, 0x08, 0x00, 0x09, 0x00, 0x00, 0x00
        /*0020*/ 	.byte	0x00, 0x00, 0x00, 0x00


//--------------------- .nv.info._Z16floydWarshall_p2Pfmi --------------------------
	.section	.nv.info._Z16floydWarshall_p2Pfmi,"",@"SHT_CUDA_INFO"
	.sectionflags	@""
	.align	4


	//----- nvinfo : EIATTR_CUDA_API_VERSION
	.align		4
        /*0000*/ 	.byte	0x04, 0x37
        /*0002*/ 	.short	(.L_13 - .L_12)
.L_12:
        /*0004*/ 	.word	0x00000082


	//----- nvinfo : EIATTR_KPARAM_INFO
	.align		4
.L_13:
        /*0008*/ 	.byte	0x04, 0x17
        /*000a*/ 	.short	(.L_15 - .L_14)
.L_14:
        /*000c*/ 	.word	0x00000000
        /*0010*/ 	.short	0x0002
        /*0012*/ 	.short	0x0010
        /*0014*/ 	.byte	0x00, 0xf0, 0x11, 0x00


	//----- nvinfo : EIATTR_KPARAM_INFO
	.align		4
.L_15:
        /*0018*/ 	.byte	0x04, 0x17
        /*001a*/ 	.short	(.L_17 - .L_16)
.L_16:
        /*001c*/ 	.word	0x00000000
        /*0020*/ 	.short	0x0001
        /*0022*/ 	.short	0x0008
        /*0024*/ 	.byte	0x00, 0xf0, 0x21, 0x00


	//----- nvinfo : EIATTR_KPARAM_INFO
	.align		4
.L_17:
        /*0028*/ 	.byte	0x04, 0x17
        /*002a*/ 	.short	(.L_19 - .L_18)
.L_18:
        /*002c*/ 	.word	0x00000000
        /*0030*/ 	.short	0x0000
        /*0032*/ 	.short	0x0000
        /*0034*/ 	.byte	0x00, 0xf5, 0x21, 0x00


	//----- nvinfo : EIATTR_SPARSE_MMA_MASK
	.align		4
.L_19:
        /*0038*/ 	.byte	0x03, 0x50
        /*003a*/ 	.short	0x0000


	//----- nvinfo : EIATTR_MAXREG_COUNT
	.align		4
        /*003c*/ 	.byte	0x03, 0x1b
        /*003e*/ 	.short	0x00ff


	//----- nvinfo : EIATTR_NUM_BARRIERS
	.align		4
        /*0040*/ 	.byte	0x02, 0x4c
        /*0042*/ 	.byte	0x01
	.zero		1


	//----- nvinfo : EIATTR_MERCURY_ISA_VERSION
	.align		4
        /*0044*/ 	.byte	0x03, 0x5f
        /*0046*/ 	.short	0x0101


	//----- nvinfo : EIATTR_VRC_CTA_INIT_COUNT
	.align		4
        /*0048*/ 	.byte	0x02, 0x4a
	.zero		1
	.zero		1


	//----- nvinfo : EIATTR_EXIT_INSTR_OFFSETS
	.align		4
        /*004c*/ 	.byte	0x04, 0x1c
        /*004e*/ 	.short	(.L_21 - .L_20)


	//   ....[0]....
.L_20:
        /*0050*/ 	.word	0x000000c0


	//   ....[1]....
        /*0054*/ 	.word	0x00001aa0


	//----- nvinfo : EIATTR_CBANK_PARAM_SIZE
	.align		4
.L_21:
        /*0058*/ 	.byte	0x03, 0x19
        /*005a*/ 	.short	0x0014


	//----- nvinfo : EIATTR_PARAM_CBANK
	.align		4
        /*005c*/ 	.byte	0x04, 0x0a
        /*005e*/ 	.short	(.L_23 - .L_22)
	.align		4
.L_22:
        /*0060*/ 	.word	index@(.nv.constant0._Z16floydWarshall_p2Pfmi)
        /*0064*/ 	.short	0x0380
        /*0066*/ 	.short	0x0014


	//----- nvinfo : EIATTR_SW_WAR
	.align		4
.L_23:
        /*0068*/ 	.byte	0x04, 0x36
        /*006a*/ 	.short	(.L_25 - .L_24)
.L_24:
        /*006c*/ 	.word	0x00000008
.L_25:


//--------------------- .nv.info._Z16floydWarshall_p1Pfmi --------------------------
	.section	.nv.info._Z16floydWarshall_p1Pfmi,"",@"SHT_CUDA_INFO"
	.sectionflags	@""
	.align	4


	//----- nvinfo : EIATTR_CUDA_API_VERSION
	.align		4
        /*0000*/ 	.byte	0x04, 0x37
        /*0002*/ 	.short	(.L_27 - .L_26)
.L_26:
        /*0004*/ 	.word	0x00000082


	//----- nvinfo : EIATTR_KPARAM_INFO
	.align		4
.L_27:
        /*0008*/ 	.byte	0x04, 0x17
        /*000a*/ 	.short	(.L_29 - .L_28)
.L_28:
        /*000c*/ 	.word	0x00000000
        /*0010*/ 	.short	0x0002
        /*0012*/ 	.short	0x0010
        /*0014*/ 	.byte	0x00, 0xf0, 0x11, 0x00


	//----- nvinfo : EIATTR_KPARAM_INFO
	.align		4
.L_29:
        /*0018*/ 	.byte	0x04, 0x17
        /*001a*/ 	.short	(.L_31 - .L_30)
.L_30:
        /*001c*/ 	.word	0x00000000
        /*0020*/ 	.short	0x0001
        /*0022*/ 	.short	0x0008
        /*0024*/ 	.byte	0x00, 0xf0, 0x21, 0x00


	//----- nvinfo : EIATTR_KPARAM_INFO
	.align		4
.L_31:
        /*0028*/ 	.byte	0x04, 0x17
        /*002a*/ 	.short	(.L_33 - .L_32)
.L_32:
        /*002c*/ 	.word	0x00000000
        /*0030*/ 	.short	0x0000
        /*0032*/ 	.short	0x0000
        /*0034*/ 	.byte	0x00, 0xf5, 0x21, 0x00


	//----- nvinfo : EIATTR_SPARSE_MMA_MASK
	.align		4
.L_33:
        /*0038*/ 	.byte	0x03, 0x50
        /*003a*/ 	.short	0x0000


	//----- nvinfo : EIATTR_MAXREG_COUNT
	.align		4
        /*003c*/ 	.byte	0x03, 0x1b
        /*003e*/ 	.short	0x00ff


	//----- nvinfo : EIATTR_NUM_BARRIERS
	.align		4
        /*0040*/ 	.byte	0x02, 0x4c
        /*0042*/ 	.byte	0x01
	.zero		1


	//----- nvinfo : EIATTR_MERCURY_ISA_VERSION
	.align		4
        /*0044*/ 	.byte	0x03, 0x5f
        /*0046*/ 	.short	0x0101


	//----- nvinfo : EIATTR_VRC_CTA_INIT_COUNT
	.align		4
        /*0048*/ 	.byte	0x02, 0x4a
	.zero		1
	.zero		1


	//----- nvinfo : EIATTR_EXIT_INSTR_OFFSETS
	.align		4
        /*004c*/ 	.byte	0x04, 0x1c
        /*004e*/ 	.short	(.L_35 - .L_34)


	//   ....[0]....
.L_34:
        /*0050*/ 	.word	0x00000be0


	//----- nvinfo : EIATTR_CRS_STACK_SIZE
	.align		4
.L_35:
        /*0054*/ 	.byte	0x04, 0x1e
        /*0056*/ 	.short	(.L_37 - .L_36)
.L_36:
        /*0058*/ 	.word	0x00000000


	//----- nvinfo : EIATTR_CBANK_PARAM_SIZE
	.align		4
.L_37:
        /*005c*/ 	.byte	0x03, 0x19
        /*005e*/ 	.short	0x0014


	//----- nvinfo : EIATTR_PARAM_CBANK
	.align		4
        /*0060*/ 	.byte	0x04, 0x0a
        /*0062*/ 	.short	(.L_39 - .L_38)
	.align		4
.L_38:
        /*0064*/ 	.word	index@(.nv.constant0._Z16floydWarshall_p1Pfmi)
        /*0068*/ 	.short	0x0380
        /*006a*/ 	.short	0x0014


	//----- nvinfo : EIATTR_SW_WAR
	.align		4
.L_39:
        /*006c*/ 	.byte	0x04, 0x36
        /*006e*/ 	.short	(.L_41 - .L_40)
.L_40:
        /*0070*/ 	.word	0x00000008
.L_41:


//--------------------- .nv.callgraph             --------------------------
	.section	.nv.callgraph,"",@"SHT_CUDA_CALLGRAPH"
	.align	4
	.sectionentsize	8
	.align		4
        /*0000*/ 	.word	0x00000000
	.align		4
        /*0004*/ 	.word	0xffffffff
	.align		4
        /*0008*/ 	.word	0x00000000
	.align		4
        /*000c*/ 	.word	0xfffffffe
	.align		4
        /*0010*/ 	.word	0x00000000
	.align		4
        /*0014*/ 	.word	0xfffffffd
	.align		4
        /*0018*/ 	.word	0x00000000
	.align		4
        /*001c*/ 	.word	0xfffffffc


//--------------------- .text._Z16floydWarshall_p2Pfmi --------------------------
	.section	.text._Z16floydWarshall_p2Pfmi,"ax",@progbits
	.align	128
        .global         _Z16floydWarshall_p2Pfmi
        .type           _Z16floydWarshall_p2Pfmi,@function
        .size           _Z16floydWarshall_p2Pfmi,(.L_x_20 - _Z16floydWarshall_p2Pfmi)
        .other          _Z16floydWarshall_p2Pfmi,@"STO_CUDA_ENTRY STV_DEFAULT"
_Z16floydWarshall_p2Pfmi:
.text._Z16floydWarshall_p2Pfmi:
[----:B------:R-:W-:Y:S01]  /*0000*/  LDC R1, c[0x0][0x37c] ;  /* 0x0000df00ff017b82 */ /* 0x000fe20000000800 */
[----:B------:R-:W0:Y:S07]  /*0010*/  S2R R3, SR_TID.X ;  /* 0x0000000000037919 */ /* 0x000e2e0000002100 */
[----:B------:R-:W0:Y:S01]  /*0020*/  LDC R2, c[0x0][0x360] ;  /* 0x0000d800ff027b82 */ /* 0x000e220000000800 */
[----:B------:R-:W1:Y:S01]  /*0030*/  LDCU UR6, c[0x0][0x390] ;  /* 0x00007200ff0677ac */ /* 0x000e620008000800 */
[----:B------:R-:W2:Y:S06]  /*0040*/  S2R R8, SR_TID.Y ;  /* 0x0000000000087919 */ /* 0x000eac0000002200 */
[----:B------:R-:W0:Y:S08]  /*0050*/  S2UR UR4, SR_CTAID.X ;  /* 0x00000000000479c3 */ /* 0x000e300000002500 */
[----:B------:R-:W2:Y:S08]  /*0060*/  S2UR UR5, SR_CTAID.Y ;  /* 0x00000000000579c3 */ /* 0x000eb00000002600 */
[----:B------:R-:W2:Y:S01]  /*0070*/  LDC R7, c[0x0][0x364] ;  /* 0x0000d900ff077b82 */ /* 0x000ea20000000800 */
[----:B0-----:R-:W-:-:S02]  /*0080*/  IMAD R2, R2, UR4, R3 ;  /* 0x0000000402027c24 */ /* 0x001fc4000f8e0203 */
[----:B--2---:R-:W-:-:S05]  /*0090*/  IMAD R7, R7, UR5, R8 ;  /* 0x0000000507077c24 */ /* 0x004fca000f8e0208 */
[----:B------:R-:W-:-:S04]  /*00a0*/  VIMNMX R0, PT, PT, R2, R7, !PT ;  /* 0x0000000702007248 */ /* 0x000fc80007fe0100 */
[----:B-1----:R-:W-:-:S13]  /*00b0*/  ISETP.GE.AND P0, PT, R0, UR6, PT ;  /* 0x0000000600007c0c */ /* 0x002fda000bf06270 */
[----:B------:R-:W-:Y:S05]  /*00c0*/  @P0 EXIT ;  /* 0x000000000000094d */ /* 0x000fea0003800000 */
[----:B------:R-:W0:Y:S01]  /*00d0*/  LDC.64 R12, c[0x0][0x380] ;  /* 0x0000e000ff0c7b82 */ /* 0x000e220000000a00 */
[----:B------:R-:W1:Y:S01]  /*00e0*/  LDCU.64 UR4, c[0x0][0x388] ;  /* 0x00007100ff0477ac */ /* 0x000e620008000a00 */
[----:B------:R-:W-:Y:S01]  /*00f0*/  SHF.R.S32.HI R5, RZ, 0x1f, R2 ;  /* 0x0000001fff057819 */ /* 0x000fe20000011402 */
[----:B------:R-:W-:Y:S01]  /*0100*/  IMAD.WIDE.U32 R6, R7, 0x4, RZ ;  /* 0x0000000407067825 */ /* 0x000fe200078e00ff */
[----:B------:R-:W2:Y:S03]  /*0110*/  LDCU.64 UR8, c[0x0][0x358] ;  /* 0x00006b00ff0877ac */ /* 0x000ea60008000a00 */
[----:B-1----:R-:W-:-:S04]  /*0120*/  IMAD R9, R5, UR4, RZ ;  /* 0x0000000405097c24 */ /* 0x002fc8000f8e02ff */
[C---:B------:R-:W-:Y:S02]  /*0130*/  IMAD R9, R2.reuse, UR5, R9 ;  /* 0x0000000502097c24 */ /* 0x040fe4000f8e0209 */
[----:B0-----:R-:W-:-:S04]  /*0140*/  IMAD.WIDE.U32 R12, R2, UR4, R12 ;  /* 0x00000004020c7c25 */ /* 0x001fc8000f8e000c */
[----:B------:R-:W-:Y:S01]  /*0150*/  IMAD.IADD R13, R13, 0x1, R9 ;  /* 0x000000010d0d7824 */ /* 0x000fe200078e0209 */
[----:B------:R-:W-:-:S05]  /*0160*/  IADD3 R10, P0, PT, R6, R12, RZ ;  /* 0x0000000c060a7210 */ /* 0x000fca0007f1e0ff */
[----:B------:R-:W-:-:S05]  /*0170*/  IMAD.X R11, R7, 0x1, R13, P0 ;  /* 0x00000001070b7824 */ /* 0x000fca00000e060d */
[----:B--2---:R-:W2:Y:S01]  /*0180*/  LDG.E R0, desc[UR8][R10.64] ;  /* 0x000000080a007981 */ /* 0x004ea2000c1e1900 */
[----:B------:R-:W0:Y:S01]  /*0190*/  S2UR UR5, SR_CgaCtaId ;  /* 0x00000000000579c3 */ /* 0x000e220000008800 */
[----:B------:R-:W-:Y:S01]  /*01a0*/  UMOV UR4, 0x400 ;  /* 0x0000040000047882 */ /* 0x000fe20000000000 */
[----:B------:R-:W-:Y:S02]  /*01b0*/  UISETP.LT.U32.AND UP0, UPT, UR6, 0x10, UPT ;  /* 0x000000100600788c */ /* 0x000fe4000bf01070 */
[----:B0-----:R-:W-:Y:S02]  /*01c0*/  ULEA UR4, UR5, UR4, 0x18 ;  /* 0x0000000405047291 */ /* 0x001fe4000f8ec0ff */
[----:B------:R-:W-:-:S04]  /*01d0*/  USEL UR5, UR6, 0x10, UP0 ;  /* 0x0000001006057887 */ /* 0x000fc80008000000 */
[----:B------:R-:W-:Y:S01]  /*01e0*/  LEA R4, R3, UR4, 0x6 ;  /* 0x0000000403047c11 */ /* 0x000fe2000f8e30ff */
[----:B------:R-:W-:-:S04]  /*01f0*/  UIADD3 UR6, UPT, UPT, -UR5, URZ, URZ ;  /* 0x000000ff05067290 */ /* 0x000fc8000fffe1ff */
[C---:B------:R-:W-:Y:S01]  /*0200*/  IMAD R3, R8.reuse, 0x4, R4 ;  /* 0x0000000408037824 */ /* 0x040fe200078e0204 */
[----:B------:R-:W-:Y:S01]  /*0210*/  UISETP.GE.AND UP0, UPT, UR6, URZ, UPT ;  /* 0x000000ff0600728c */ /* 0x000fe2000bf06270 */
[----:B------:R-:W-:-:S03]  /*0220*/  LEA R8, R8, UR4, 0x2 ;  /* 0x0000000408087c11 */ /* 0x000fc6000f8e10ff */
[----:B--2---:R0:W-:Y:S05]  /*0230*/  STS [R3], R0 ;  /* 0x0000000003007388 */ /* 0x0041ea0000000800 */
[----:B------:R-:W-:Y:S05]  /*0240*/  BRA.U UP0, `(.L_x_0) ;  /* 0x0000000100e87547 */ /* 0x000fea000b800000 */
[----:B------:R-:W-:Y:S02]  /*0250*/  UIADD3 UR4, UPT, UPT, -UR6, URZ, URZ ;  /* 0x000000ff06047290 */ /* 0x000fe4000fffe1ff */
[----:B------:R-:W-:Y:S02]  /*0260*/  UPLOP3.LUT UP0, UPT, UPT, UPT, UPT, 0x80, 0x8 ;  /* 0x000000000008789c */ /* 0x000fe40003f0f070 */
[----:B------:R-:W-:-:S09]  /*0270*/  UISETP.GT.AND UP1, UPT, UR4, 0x3, UPT ;  /* 0x000000030400788c */ /* 0x000fd2000bf24270 */
[----:B------:R-:W-:Y:S05]  /*0280*/  BRA.U !UP1, `(.L_x_1) ;  /* 0x0000000109787547 */ /* 0x000fea000b800000 */
[----:B------:R-:W-:-:S11]  /*0290*/  UPLOP3.LUT UP0, UPT, UPT, UPT, UPT, 0x40, 0x4 ;  /* 0x000000000004789c */ /* 0x000fd60003f0e870 */
.L_x_2:
[----:B-1----:R-:W-:Y:S01]  /*02a0*/  LDS R9, [R4] ;  /* 0x0000000004097984 */ /* 0x002fe20000000800 */
[----:B------:R-:W-:-:S03]  /*02b0*/  UIADD3 UR6, UPT, UPT, UR6, 0x4, URZ ;  /* 0x0000000406067890 */ /* 0x000fc6000fffe0ff */
[----:B------:R-:W1:Y:S01]  /*02c0*/  LDS R14, [R8] ;  /* 0x00000000080e7984 */ /* 0x000e620000000800 */
[----:B------:R-:W-:Y:S01]  /*02d0*/  UISETP.GE.AND UP1, UPT, UR6, -0x3, UPT ;  /* 0xfffffffd0600788c */ /* 0x000fe2000bf26270 */
[----:B-1----:R-:W-:-:S05]  /*02e0*/  FADD R15, R9, R14 ;  /* 0x0000000e090f7221 */ /* 0x002fca0000000000 */
[----:B------:R-:W-:-:S13]  /*02f0*/  FSETP.GT.AND P0, PT, R0, R15, PT ;  /* 0x0000000f0000720b */ /* 0x000fda0003f04000 */
[----:B------:R-:W-:Y:S01]  /*0300*/  @P0 STS [R3], R15 ;  /* 0x0000000f03000388 */ /* 0x000fe20000000800 */
[----:B0-----:R-:W-:-:S03]  /*0310*/  @P0 MOV R0, R15 ;  /* 0x0000000f00000202 */ /* 0x001fc60000000f00 */
[----:B------:R-:W-:Y:S04]  /*0320*/  LDS R9, [R4+0x4] ;  /* 0x0000040004097984 */ /* 0x000fe80000000800 */
[----:B------:R-:W0:Y:S02]  /*0330*/  LDS R14, [R8+0x40] ;  /* 0x00004000080e7984 */ /* 0x000e240000000800 */
[----:B0-----:R-:W-:-:S05]  /*0340*/  FADD R16, R9, R14 ;  /* 0x0000000e09107221 */ /* 0x001fca0000000000 */
[----:B------:R-:W-:-:S13]  /*0350*/  FSETP.GT.AND P0, PT, R0, R16, PT ;  /* 0x000000100000720b */ /* 0x000fda0003f04000 */
[----:B------:R-:W-:Y:S01]  /*0360*/  @P0 STS [R3], R16 ;  /* 0x0000001003000388 */ /* 0x000fe20000000800 */
[----:B------:R-:W-:-:S03]  /*0370*/  @P0 IMAD.MOV.U32 R0, RZ, RZ, R16 ;  /* 0x000000ffff000224 */ /* 0x000fc600078e0010 */
[----:B------:R-:W-:Y:S04]  /*0380*/  LDS R9, [R4+0x8] ;  /* 0x0000080004097984 */ /* 0x000fe80000000800 */
[----:B------:R-:W0:Y:S02]  /*0390*/  LDS R14, [R8+0x80] ;  /* 0x00008000080e7984 */ /* 0x000e240000000800 */
[----:B0-----:R-:W-:-:S05]  /*03a0*/  FADD R17, R9, R14 ;  /* 0x0000000e09117221 */ /* 0x001fca0000000000 */
[----:B------:R-:W-:-:S13]  /*03b0*/  FSETP.GT.AND P0, PT, R0, R17, PT ;  /* 0x000000110000720b */ /* 0x000fda0003f04000 */
[----:B------:R-:W-:Y:S01]  /*03c0*/  @P0 STS [R3], R17 ;  /* 0x0000001103000388 */ /* 0x000fe20000000800 */
[----:B------:R-:W-:-:S03]  /*03d0*/  @P0 IMAD.MOV.U32 R0, RZ, RZ, R17 ;  /* 0x000000ffff000224 */ /* 0x000fc600078e0011 */
[----:B------:R0:W-:Y:S04]  /*03e0*/  LDS R9, [R4+0xc] ;  /* 0x00000c0004097984 */ /* 0x0001e80000000800 */
[----:B------:R1:W2:Y:S01]  /*03f0*/  LDS R14, [R8+0xc0] ;  /* 0x0000c000080e7984 */ /* 0x0002a20000000800 */
[----:B0-----:R-:W-:Y:S01]  /*0400*/  IADD3 R4, PT, PT, R4, 0x10, RZ ;  /* 0x0000001004047810 */ /* 0x001fe20007ffe0ff */
[----:B-1----:R-:W-:Y:S02]  /*0410*/  VIADD R8, R8, 0x100 ;  /* 0x0000010008087836 */ /* 0x002fe40000000000 */
[----:B--2---:R-:W-:-:S05]  /*0420*/  FADD R9, R9, R14 ;  /* 0x0000000e09097221 */ /* 0x004fca0000000000 */
[----:B------:R-:W-:-:S13]  /*0430*/  FSETP.GT.AND P0, PT, R0, R9, PT ;  /* 0x000000090000720b */ /* 0x000fda0003f04000 */
[----:B------:R1:W-:Y:S01]  /*0440*/  @P0 STS [R3], R9 ;  /* 0x0000000903000388 */ /* 0x0003e20000000800 */
[----:B------:R-:W-:Y:S01]  /*0450*/  @P0 IMAD.MOV.U32 R0, RZ, RZ, R9 ;  /* 0x000000ffff000224 */ /* 0x000fe200078e0009 */
[----:B------:R-:W-:Y:S06]  /*0460*/  BRA.U !UP1, `(.L_x_2) ;  /* 0xfffffffd098c7547 */ /* 0x000fec000b83ffff */
.L_x_1:
[----:B------:R-:W-:-:S04]  /*0470*/  UIADD3 UR4, UPT, UPT, -UR6, URZ, URZ ;  /* 0x000000ff06047290 */ /* 0x000fc8000fffe1ff */
[----:B------:R-:W-:-:S09]  /*0480*/  UISETP.GT.AND UP1, UPT, UR4, 0x1, UPT ;  /* 0x000000010400788c */ /* 0x000fd2000bf24270 */
[----:B------:R-:W-:Y:S05]  /*0490*/  BRA.U !UP1, `(.L_x_3) ;  /* 0x00000001094c7547 */ /* 0x000fea000b800000 */
[----:B-1----:R-:W-:Y:S01]  /*04a0*/  LDS R9, [R4] ;  /* 0x0000000004097984 */ /* 0x002fe20000000800 */
[----:B------:R-:W-:Y:S02]  /*04b0*/  UIADD3 UR6, UPT, UPT, UR6, 0x1, URZ ;  /* 0x0000000106067890 */ /* 0x000fe4000fffe0ff */
[----:B------:R-:W-:Y:S01]  /*04c0*/  UPLOP3.LUT UP0, UPT, UPT, UPT, UPT, 0x40, 0x4 ;  /* 0x000000000004789c */ /* 0x000fe20003f0e870 */
[----:B------:R-:W1:Y:S01]  /*04d0*/  LDS R14, [R8] ;  /* 0x00000000080e7984 */ /* 0x000e620000000800 */
[----:B------:R-:W-:Y:S01]  /*04e0*/  UIADD3 UR6, UPT, UPT, UR6, 0x1, URZ ;  /* 0x0000000106067890 */ /* 0x000fe2000fffe0ff */
[----:B-1----:R-:W-:-:S05]  /*04f0*/  FADD R15, R9, R14 ;  /* 0x0000000e090f7221 */ /* 0x002fca0000000000 */
[----:B------:R-:W-:-:S13]  /*0500*/  FSETP.GT.AND P0, PT, R0, R15, PT ;  /* 0x0000000f0000720b */ /* 0x000fda0003f04000 */
[----:B------:R-:W-:Y:S01]  /*0510*/  @P0 STS [R3], R15 ;  /* 0x0000000f03000388 */ /* 0x000fe20000000800 */
[----:B0-----:R-:W-:-:S03]  /*0520*/  @P0 IMAD.MOV.U32 R0, RZ, RZ, R15 ;  /* 0x000000ffff000224 */ /* 0x001fc600078e000f */
[----:B------:R-:W-:Y:S04]  /*0530*/  LDS R9, [R4+0x4] ;  /* 0x0000040004097984 */ /* 0x000fe80000000800 */
[----:B------:R-:W0:Y:S02]  /*0540*/  LDS R14, [R8+0x40] ;  /* 0x00004000080e7984 */ /* 0x000e240000000800 */
[----:B0-----:R-:W-:Y:S01]  /*0550*/  FADD R16, R9, R14 ;  /* 0x0000000e09107221 */ /* 0x001fe20000000000 */
[----:B------:R-:W-:Y:S01]  /*0560*/  IADD3 R9, PT, PT, R8, 0x40, RZ ;  /* 0x0000004008097810 */ /* 0x000fe20007ffe0ff */
[----:B------:R-:W-:-:S03]  /*0570*/  VIADD R14, R4, 0x4 ;  /* 0x00000004040e7836 */ /* 0x000fc60000000000 */
[----:B------:R-:W-:Y:S01]  /*0580*/  FSETP.GT.AND P0, PT, R0, R16, PT ;  /* 0x000000100000720b */ /* 0x000fe20003f04000 */
[----:B------:R-:W-:Y:S02]  /*0590*/  VIADD R4, R14, 0x4 ;  /* 0x000000040e047836 */ /* 0x000fe40000000000 */
[----:B------:R-:W-:-:S10]  /*05a0*/  VIADD R8, R9, 0x40 ;  /* 0x0000004009087836 */ /* 0x000fd40000000000 */
[----:B------:R2:W-:Y:S01]  /*05b0*/  @P0 STS [R3], R16 ;  /* 0x0000001003000388 */ /* 0x0005e20000000800 */
[----:B------:R-:W-:-:S07]  /*05c0*/  @P0 IMAD.MOV.U32 R0, RZ, RZ, R16 ;  /* 0x000000ffff000224 */ /* 0x000fce00078e0010 */
.L_x_3:
[----:B------:R-:W-:-:S09]  /*05d0*/  UISETP.NE.OR UP0, UPT, UR6, URZ, UP0 ;  /* 0x000000ff0600728c */ /* 0x000fd20008705670 */
[----:B------:R-:W-:Y:S05]  /*05e0*/  BRA.U !UP0, `(.L_x_4) ;  /* 0x00000001082c7547 */ /* 0x000fea000b800000 */
.L_x_0:
[----:B-1-3--:R1:W-:Y:S01]  /*05f0*/  LDS R9, [R4] ;  /* 0x0000000004097984 */ /* 0x00a3e20000000800 */
[----:B------:R-:W-:-:S03]  /*0600*/  UIADD3 UR6, UPT, UPT, UR6, 0x1, URZ ;  /* 0x0000000106067890 */ /* 0x000fc6000fffe0ff */
[----:B------:R3:W4:Y:S01]  /*0610*/  LDS R14, [R8] ;  /* 0x00000000080e7984 */ /* 0x0007220000000800 */
[----:B------:R-:W-:Y:S01]  /*0620*/  UISETP.NE.AND UP0, UPT, UR6, URZ, UPT ;  /* 0x000000ff0600728c */ /* 0x000fe2000bf05270 */
[----:B-1----:R-:W-:Y:S02]  /*0630*/  VIADD R4, R4, 0x4 ;  /* 0x0000000404047836 */ /* 0x002fe40000000000 */
[----:B---3--:R-:W-:Y:S02]  /*0640*/  VIADD R8, R8, 0x40 ;  /* 0x0000004008087836 */ /* 0x008fe40000000000 */
[----:B----4-:R-:W-:-:S05]  /*0650*/  FADD R9, R9, R14 ;  /* 0x0000000e09097221 */ /* 0x010fca0000000000 */
[----:B------:R-:W-:-:S13]  /*0660*/  FSETP.GT.AND P0, PT, R0, R9, PT ;  /* 0x000000090000720b */ /* 0x000fda0003f04000 */
[----:B------:R3:W-:Y:S01]  /*0670*/  @P0 STS [R3], R9 ;  /* 0x0000000903000388 */ /* 0x0007e20000000800 */
[----:B0-----:R-:W-:Y:S01]  /*0680*/  @P0 MOV R0, R9 ;  /* 0x0000000900000202 */ /* 0x001fe20000000f00 */
[----:B------:R-:W-:Y:S06]  /*0690*/  BRA.U UP0, `(.L_x_0) ;  /* 0xfffffffd00d47547 */ /* 0x000fec000b83ffff */
.L_x_4:
[----:B------:R-:W4:Y:S02]  /*06a0*/  LDCU UR6, c[0x0][0x390] ;  /* 0x00007200ff0677ac */ /* 0x000f240008000800 */
[----:B----4-:R-:W-:-:S09]  /*06b0*/  UISETP.GE.AND UP0, UPT, UR5, UR6, UPT ;  /* 0x000000060500728c */ /* 0x010fd2000bf06270 */
[----:B------:R-:W-:Y:S05]  /*06c0*/  BRA.U UP0, `(.L_x_5) ;  /* 0x0000001100e87547 */ /* 0x000fea000b800000 */
[----:B------:R-:W4:Y:S01]  /*06d0*/  LDCU UR14, c[0x0][0x390] ;  /* 0x00007200ff0e77ac */ /* 0x000f220008000800 */
[----:B------:R-:W-:Y:S01]  /*06e0*/  IMAD.U32 R17, RZ, RZ, UR5 ;  /* 0x00000005ff117e24 */ /* 0x000fe2000f8e00ff */
[----:B------:R-:W-:-:S04]  /*06f0*/  UIADD3 UR4, UPT, UPT, -UR5, UR6, URZ ;  /* 0x0000000605047290 */ /* 0x000fc8000fffe1ff */
[----:B------:R-:W-:Y:S02]  /*0700*/  ULOP3.LUT UP0, UR4, UR4, 0x3, URZ, 0xc0, !UPT ;  /* 0x0000000304047892 */ /* 0x000fe4000f80c0ff */
[----:B----4-:R-:W-:-:S04]  /*0710*/  UIADD3 UR7, UPT, UPT, UR5, -UR14, URZ ;  /* 0x8000000e05077290 */ /* 0x010fc8000fffe0ff */
[----:B------:R-:W-:-:S03]  /*0720*/  UISETP.GT.U32.AND UP1, UPT, UR7, -0x4, UPT ;  /* 0xfffffffc0700788c */ /* 0x000fc6000bf24070 */
[----:B------:R-:W-:Y:S08]  /*0730*/  BRA.U !UP0, `(.L_x_6) ;  /* 0x00000001088c7547 */ /* 0x000ff0000b800000 */
[----:B--2---:R-:W2:Y:S01]  /*0740*/  LDC.64 R16, c[0x0][0x388] ;  /* 0x0000e200ff107b82 */ /* 0x004ea20000000a00 */
[----:B------:R-:W-:Y:S01]  /*0750*/  UISETP.LT.U32.AND UP0, UPT, UR6, 0x10, UPT ;  /* 0x000000100600788c */ /* 0x000fe2000bf01070 */
[----:B------:R-:W4:Y:S03]  /*0760*/  LDCU.64 UR12, c[0x0][0x388] ;  /* 0x00007100ff0c77ac */ /* 0x000f260008000a00 */
[----:B------:R-:W-:-:S03]  /*0770*/  UISETP.LT.U32.AND.EX UP0, UPT, URZ, URZ, UPT, UP0 ;  /* 0x000000ffff00728c */ /* 0x000fc6000bf01100 */
[----:B-1-3--:R-:W1:Y:S01]  /*0780*/  LDC.64 R8, c[0x0][0x380] ;  /* 0x0000e000ff087b82 */ /* 0x00ae620000000a00 */
[----:B------:R-:W-:Y:S02]  /*0790*/  UIADD3 UR4, UPT, UPT, -UR4, URZ, URZ ;  /* 0x000000ff04047290 */ /* 0x000fe4000fffe1ff */
[----:B------:R-:W-:-:S04]  /*07a0*/  USEL UR6, UR6, 0x10, UP0 ;  /* 0x0000001006067887 */ /* 0x000fc80008000000 */
[----:B------:R-:W-:Y:S02]  /*07b0*/  USHF.L.U64.HI UR11, UR6, 0x2, URZ ;  /* 0x00000002060b7899 */ /* 0x000fe400080102ff */
[----:B------:R-:W-:Y:S01]  /*07c0*/  USHF.L.U32 UR10, UR6, 0x2, URZ ;  /* 0x00000002060a7899 */ /* 0x000fe200080006ff */
[----:B--2---:R-:W-:Y:S02]  /*07d0*/  IMAD R18, R5, R16, RZ ;  /* 0x0000001005127224 */ /* 0x004fe400078e02ff */
[----:B------:R-:W-:-:S04]  /*07e0*/  IMAD.WIDE.U32 R14, R16, UR6, R6 ;  /* 0x00000006100e7c25 */ /* 0x000fc8000f8e0006 */
[----:B------:R-:W-:Y:S01]  /*07f0*/  IMAD.WIDE.U32 R4, R2, R16, UR10 ;  /* 0x0000000a02047e25 */ /* 0x000fe2000f8e0010 */
[----:B-1----:R-:W-:-:S03]  /*0800*/  IADD3 R14, P0, PT, R14, R8, RZ ;  /* 0x000000080e0e7210 */ /* 0x002fc60007f1e0ff */
[----:B------:R-:W-:Y:S01]  /*0810*/  IMAD R18, R2, R17, R18 ;  /* 0x0000001102127224 */ /* 0x000fe200078e0212 */
[----:B------:R-:W-:Y:S01]  /*0820*/  IADD3 R4, P1, PT, R4, R8, RZ ;  /* 0x0000000804047210 */ /* 0x000fe20007f3e0ff */
[----:B------:R-:W-:Y:S02]  /*0830*/  IMAD R2, R17, UR6, R15 ;  /* 0x0000000611027c24 */ /* 0x000fe4000f8e020f */
[----:B------:R-:W-:Y:S01]  /*0840*/  IMAD.U32 R17, RZ, RZ, UR5 ;  /* 0x00000005ff117e24 */ /* 0x000fe2000f8e00ff */
[----:B------:R-:W-:Y:S02]  /*0850*/  IADD3.X R5, PT, PT, R9, R18, R5, P1, !PT ;  /* 0x0000001209057210 */ /* 0x000fe40000ffe405 */
[----:B----4-:R-:W-:-:S07]  /*0860*/  IADD3.X R15, PT, PT, R2, R9, RZ, P0, !PT ;  /* 0x00000009020f7210 */ /* 0x010fce00007fe4ff */
.L_x_7:
[----:B------:R-:W-:Y:S01]  /*0870*/  IMAD.MOV.U32 R9, RZ, RZ, R15 ;  /* 0x000000ffff097224 */ /* 0x000fe200078e000f */
[----:B----4-:R1:W2:Y:S01]  /*0880*/  LDG.E R2, desc[UR8][R4.64] ;  /* 0x0000000804027981 */ /* 0x0102a2000c1e1900 */
[----:B------:R-:W-:-:S05]  /*0890*/  IMAD.MOV.U32 R8, RZ, RZ, R14 ;  /* 0x000000ffff087224 */ /* 0x000fca00078e000e */
[----:B------:R-:W2:Y:S01]  /*08a0*/  LDG.E R9, desc[UR8][R8.64] ;  /* 0x0000000808097981 */ /* 0x000ea2000c1e1900 */
[----:B------:R-:W-:-:S04]  /*08b0*/  UIADD3 UR4, UPT, UPT, UR4, 0x1, URZ ;  /* 0x0000000104047890 */ /* 0x000fc8000fffe0ff */
[----:B------:R-:W-:Y:S01]  /*08c0*/  UISETP.NE.AND UP0, UPT, UR4, URZ, UPT ;  /* 0x000000ff0400728c */ /* 0x000fe2000bf05270 */
[----:B-1----:R-:W-:Y:S02]  /*08d0*/  IADD3 R4, P2, PT, R4, 0x4, RZ ;  /* 0x0000000404047810 */ /* 0x002fe40007f5e0ff */
[----:B------:R-:W-:Y:S01]  /*08e0*/  IADD3 R14, P1, PT, R14, UR12, RZ ;  /* 0x0000000c0e0e7c10 */ /* 0x000fe2000ff3e0ff */
[----:B------:R-:W-:Y:S02]  /*08f0*/  VIADD R17, R17, 0x1 ;  /* 0x0000000111117836 */ /* 0x000fe40000000000 */
[----:B------:R-:W-:Y:S01]  /*0900*/  IMAD.X R5, RZ, RZ, R5, P2 ;  /* 0x000000ffff057224 */ /* 0x000fe200010e0605 */
[----:B------:R-:W-:Y:S01]  /*0910*/  IADD3.X R15, PT, PT, R15, UR13, RZ, P1, !PT ;  /* 0x0000000d0f0f7c10 */ /* 0x000fe20008ffe4ff */
[----:B--2---:R-:W-:-:S05]  /*0920*/  FADD R2, R2, R9 ;  /* 0x0000000902027221 */ /* 0x004fca0000000000 */
[----:B------:R-:W-:-:S13]  /*0930*/  FSETP.GT.AND P0, PT, R0, R2, PT ;  /* 0x000000020000720b */ /* 0x000fda0003f04000 */
[----:B------:R4:W-:Y:S01]  /*0940*/  @P0 STS [R3], R2 ;  /* 0x0000000203000388 */ /* 0x0009e20000000800 */
[----:B0-----:R-:W-:Y:S01]  /*0950*/  @P0 MOV R0, R2 ;  /* 0x0000000200000202 */ /* 0x001fe20000000f00 */
[----:B------:R-:W-:Y:S06]  /*0960*/  BRA.U UP0, `(.L_x_7) ;  /* 0xfffffffd00c07547 */ /* 0x000fec000b83ffff */
.L_x_6:
[----:B------:R-:W-:Y:S05]  /*0970*/  BRA.U UP1, `(.L_x_5) ;  /* 0x00000011013c7547 */ /* 0x000fea000b800000 */
[----:B------:R-:W5:Y:S01]  /*0980*/  LDCU.64 UR4, c[0x0][0x380] ;  /* 0x00007000ff0477ac */ /* 0x000f620008000a00 */
[----:B------:R-:W-:Y:S01]  /*0990*/  VIADD R5, R17, -UR14 ;  /* 0x8000000e11057c36 */ /* 0x000fe20008000000 */
[----:B------:R-:W0:Y:S04]  /*09a0*/  LDCU.64 UR6, c[0x0][0x388] ;  /* 0x00007100ff0677ac */ /* 0x000e280008000a00 */
[----:B------:R-:W-:Y:S02]  /*09b0*/  ISETP.GE.AND P0, PT, R5, RZ, PT ;  /* 0x000000ff0500720c */ /* 0x000fe40003f06270 */
[----:B-----5:R-:W-:-:S04]  /*09c0*/  IADD3 R14, P1, PT, R6, UR4, RZ ;  /* 0x00000004060e7c10 */ /* 0x020fc8000ff3e0ff */
[----:B------:R-:W-:-:S07]  /*09d0*/  IADD3.X R15, PT, PT, R7, UR5, RZ, P1, !PT ;  /* 0x00000005070f7c10 */ /* 0x000fce0008ffe4ff */
[----:B0-----:R-:W-:Y:S05]  /*09e0*/  @P0 BRA `(.L_x_8) ;  /* 0x0000000c00840947 */ /* 0x001fea0003800000 */
[----:B----4-:R-:W-:Y:S02]  /*09f0*/  IADD3 R2, PT, PT, -R5, RZ, RZ ;  /* 0x000000ff05027210 */ /* 0x010fe40007ffe1ff */
[----:B------:R-:W-:Y:S02]  /*0a00*/  PLOP3.LUT P0, PT, PT, PT, PT, 0x80, 0x8 ;  /* 0x000000000008781c */ /* 0x000fe40003f0f070 */
[----:B------:R-:W-:-:S13]  /*0a10*/  ISETP.GT.AND P1, PT, R2, 0xc, PT ;  /* 0x0000000c0200780c */ /* 0x000fda0003f24270 */
[----:B------:R-:W-:Y:S05]  /*0a20*/  @!P1 BRA `(.L_x_9) ;  /* 0x0000000800349947 */ /* 0x000fea0003800000 */
[----:B------:R-:W-:Y:S01]  /*0a30*/  PLOP3.LUT P0, PT, PT, PT, PT, 0x8, 0x80 ;  /* 0x000000000080781c */ /* 0x000fe20003f0e170 */
[----:B------:R-:W0:-:S12]  /*0a40*/  LDCU.64 UR4, c[0x0][0x388] ;  /* 0x00007100ff0477ac */ /* 0x000e180008000a00 */
.L_x_10:
[----:B0-----:R-:W-:-:S04]  /*0a50*/  IMAD.WIDE.U32 R22, R17, UR4, R14 ;  /* 0x0000000411167c25 */ /* 0x001fc8000f8e000e */
[C---:B------:R-:W-:Y:S01]  /*0a60*/  IMAD R23, R17.reuse, UR5, R23 ;  /* 0x0000000511177c24 */ /* 0x040fe2000f8e0217 */
[----:B------:R-:W-:Y:S01]  /*0a70*/  IADD3 R18, P1, PT, R22, UR4, RZ ;  /* 0x0000000416127c10 */ /* 0x000fe2000ff3e0ff */
[----:B------:R-:W-:-:S03]  /*0a80*/  IMAD.WIDE.U32 R20, R17, 0x4, R12 ;  /* 0x0000000411147825 */ /* 0x000fc600078e000c */
[----:B--2---:R-:W2:Y:S01]  /*0a90*/  LDG.E R16, desc[UR8][R22.64] ;  /* 0x0000000816107981 */ /* 0x004ea2000c1e1900 */
[----:B------:R-:W-:-:S03]  /*0aa0*/  IADD3.X R19, PT, PT, R23, UR5, RZ, P1, !PT ;  /* 0x0000000517137c10 */ /* 0x000fc60008ffe4ff */
[----:B------:R-:W2:Y:S04]  /*0ab0*/  LDG.E R27, desc[UR8][R20.64] ;  /* 0x00000008141b7981 */ /* 0x000ea8000c1e1900 */
[----:B------:R0:W4:Y:S04]  /*0ac0*/  LDG.E R2, desc[UR8][R18.64] ;  /* 0x0000000812027981 */ /* 0x000128000c1e1900 */
[----:B------:R-:W4:Y:S01]  /*0ad0*/  LDG.E R23, desc[UR8][R20.64+0x4] ;  /* 0x0000040814177981 */ /* 0x000f22000c1e1900 */
[----:B------:R-:W-:-:S03]  /*0ae0*/  IADD3 R6, P1, PT, R18, UR4, RZ ;  /* 0x0000000412067c10 */ /* 0x000fc6000ff3e0ff */
[----:B------:R-:W5:Y:S01]  /*0af0*/  LDG.E R8, desc[UR8][R20.64+0x8] ;  /* 0x0000080814087981 */ /* 0x000f62000c1e1900 */
[----:B------:R-:W-:Y:S01]  /*0b00*/  IADD3.X R7, PT, PT, R19, UR5, RZ, P1, !PT ;  /* 0x0000000513077c10 */ /* 0x000fe20008ffe4ff */
[----:B------:R-:W-:Y:S02]  /*0b10*/  VIADD R4, R17, 0x4 ;  /* 0x0000000411047836 */ /* 0x000fe40000000000 */
[----:B------:R1:W5:Y:S04]  /*0b20*/  LDG.E R24, desc[UR8][R20.64+0xc] ;  /* 0x00000c0814187981 */ /* 0x000368000c1e1900 */
[----:B------:R3:W5:Y:S01]  /*0b30*/  LDG.E R25, desc[UR8][R6.64] ;  /* 0x0000000806197981 */ /* 0x000762000c1e1900 */
[----:B------:R-:W-:Y:S01]  /*0b40*/  IADD3 R28, P1, PT, R6, UR4, RZ ;  /* 0x00000004061c7c10 */ /* 0x000fe2000ff3e0ff */
[----:B0-----:R-:W-:-:S03]  /*0b50*/  IMAD.WIDE.U32 R18, R4, UR4, R14 ;  /* 0x0000000404127c25 */ /* 0x001fc6000f8e000e */
[----:B------:R-:W-:Y:S01]  /*0b60*/  IADD3.X R29, PT, PT, R7, UR5, RZ, P1, !PT ;  /* 0x00000005071d7c10 */ /* 0x000fe20008ffe4ff */
[C---:B------:R-:W-:Y:S02]  /*0b70*/  IMAD R19, R4.reuse, UR5, R19 ;  /* 0x0000000504137c24 */ /* 0x040fe4000f8e0213 */
[----:B-1----:R-:W-:Y:S02]  /*0b80*/  IMAD.WIDE.U32 R20, R4, 0x4, R12 ;  /* 0x0000000404147825 */ /* 0x002fe400078e000c */
[----:B---3--:R-:W3:Y:S04]  /*0b90*/  LDG.E R9, desc[UR8][R28.64] ;  /* 0x000000081c097981 */ /* 0x008ee8000c1e1900 */
[----:B------:R0:W3:Y:S04]  /*0ba0*/  LDG.E R4, desc[UR8][R18.64] ;  /* 0x0000000812047981 */ /* 0x0000e8000c1e1900 */
[----:B------:R-:W3:Y:S01]  /*0bb0*/  LDG.E R26, desc[UR8][R20.64] ;  /* 0x00000008141a7981 */ /* 0x000ee2000c1e1900 */
[----:B------:R-:W-:-:S04]  /*0bc0*/  IADD3 R6, P1, PT, R18, UR4, RZ ;  /* 0x0000000412067c10 */ /* 0x000fc8000ff3e0ff */
[----:B------:R-:W-:-:S05]  /*0bd0*/  IADD3.X R7, PT, PT, R19, UR5, RZ, P1, !PT ;  /* 0x0000000513077c10 */ /* 0x000fca0008ffe4ff */
[----:B------:R1:W3:Y:S01]  /*0be0*/  LDG.E R28, desc[UR8][R6.64] ;  /* 0x00000008061c7981 */ /* 0x0002e2000c1e1900 */
[----:B--2---:R-:W-:-:S03]  /*0bf0*/  FADD R16, R27, R16 ;  /* 0x000000101b107221 */ /* 0x004fc60000000000 */
[----:B------:R-:W2:Y:S02]  /*0c00*/  LDG.E R27, desc[UR8][R20.64+0x4] ;  /* 0x00000408141b7981 */ /* 0x000ea4000c1e1900 */
[----:B------:R-:W-:Y:S01]  /*0c10*/  FSETP.GT.AND P2, PT, R0, R16, PT ;  /* 0x000000100000720b */ /* 0x000fe20003f44000 */
[----:B----4-:R-:W-:-:S12]  /*0c20*/  FADD R2, R23, R2 ;  /* 0x0000000217027221 */ /* 0x010fd80000000000 */
[----:B------:R-:W-:-:S05]  /*0c30*/  @P2 IMAD.MOV.U32 R0, RZ, RZ, R16 ;  /* 0x000000ffff002224 */ /* 0x000fca00078e0010 */
[----:B------:R-:W-:Y:S01]  /*0c40*/  FSETP.GT.AND P4, PT, R0, R2, PT ;  /* 0x000000020000720b */ /* 0x000fe20003f84000 */
[----:B-----5:R-:W-:Y:S01]  /*0c50*/  FADD R25, R8, R25 ;  /* 0x0000001908197221 */ /* 0x020fe20000000000 */
[----:B------:R-:W-:Y:S01]  /*0c60*/  IADD3 R22, P5, PT, R6, UR4, RZ ;  /* 0x0000000406167c10 */ /* 0x000fe2000ffbe0ff */
[----:B------:R-:W4:Y:S10]  /*0c70*/  LDG.E R8, desc[UR8][R20.64+0x8] ;  /* 0x0000080814087981 */ /* 0x000f34000c1e1900 */
[----:B------:R-:W-:-:S05]  /*0c80*/  @P4 IMAD.MOV.U32 R0, RZ, RZ, R2 ;  /* 0x000000ffff004224 */ /* 0x000fca00078e0002 */
[----:B------:R-:W-:Y:S02]  /*0c90*/  FSETP.GT.AND P3, PT, R0, R25, PT ;  /* 0x000000190000720b */ /* 0x000fe40003f64000 */
[----:B------:R-:W-:Y:S02]  /*0ca0*/  IADD3.X R23, PT, PT, R7, UR5, RZ, P5, !PT ;  /* 0x0000000507177c10 */ /* 0x000fe4000affe4ff */
[----:B0-----:R-:W-:Y:S01]  /*0cb0*/  IADD3 R18, P5, PT, R22, UR4, RZ ;  /* 0x0000000416127c10 */ /* 0x001fe2000ffbe0ff */
[----:B---3--:R-:W-:Y:S01]  /*0cc0*/  FADD R24, R24, R9 ;  /* 0x0000000918187221 */ /* 0x008fe20000000000 */
[----:B-1----:R-:W-:Y:S01]  /*0cd0*/  FADD R6, R26, R4 ;  /* 0x000000041a067221 */ /* 0x002fe20000000000 */
[----:B------:R0:W3:Y:S01]  /*0ce0*/  LDG.E R9, desc[UR8][R20.64+0xc] ;  /* 0x00000c0814097981 */ /* 0x0000e2000c1e1900 */
[----:B------:R-:W-:-:S03]  /*0cf0*/  IADD3.X R19, PT, PT, R23, UR5, RZ, P5, !PT ;  /* 0x0000000517137c10 */ /* 0x000fc6000affe4ff */
[----:B------:R1:W4:Y:S02]  /*0d00*/  LDG.E R29, desc[UR8][R22.64] ;  /* 0x00000008161d7981 */ /* 0x000324000c1e1900 */
[----:B------:R-:W-:Y:S02]  /*0d10*/  @P3 MOV R0, R25 ;  /* 0x0000001900003202 */ /* 0x000fe40000000f00 */
[----:B------:R5:W3:Y:S02]  /*0d20*/  LDG.E R4, desc[UR8][R18.64] ;  /* 0x0000000812047981 */ /* 0x000ae4000c1e1900 */
[----:B------:R-:W-:Y:S01]  /*0d30*/  FSETP.GT.AND P1, PT, R0, R24, PT ;  /* 0x000000180000720b */ /* 0x000fe20003f24000 */
[----:B------:R-:W-:-:S04]  /*0d40*/  VIADD R7, R17, 0x8 ;  /* 0x0000000811077836 */ /* 0x000fc80000000000 */
[----:B0-----:R-:W-:-:S08]  /*0d50*/  IMAD.WIDE.U32 R20, R7, UR4, R14 ;  /* 0x0000000407147c25 */ /* 0x001fd0000f8e000e */
[----:B------:R-:W-:Y:S01]  /*0d60*/  @P1 IMAD.MOV.U32 R0, RZ, RZ, R24 ;  /* 0x000000ffff001224 */ /* 0x000fe200078e0018 */
[----:B------:R-:W-:Y:S01]  /*0d70*/  @P2 STS [R3], R16 ;  /* 0x0000001003002388 */ /* 0x000fe20000000800 */
[----:B------:R-:W-:-:S03]  /*0d80*/  IMAD R21, R7, UR5, R21 ;  /* 0x0000000507157c24 */ /* 0x000fc6000f8e0215 */
[----:B------:R-:W-:Y:S01]  /*0d90*/  FSETP.GT.AND P5, PT, R0, R6, PT ;  /* 0x000000060000720b */ /* 0x000fe20003fa4000 */
[----:B------:R0:W-:Y:S01]  /*0da0*/  @P4 STS [R3], R2 ;  /* 0x0000000203004388 */ /* 0x0001e20000000800 */
[----:B-1----:R-:W-:-:S03]  /*0db0*/  IADD3 R22, P2, PT, R20, UR4, RZ ;  /* 0x0000000414167c10 */ /* 0x002fc6000ff5e0ff */
[----:B------:R-:W-:Y:S01]  /*0dc0*/  @P3 STS [R3], R25 ;  /* 0x0000001903003388 */ /* 0x000fe20000000800 */
[----:B------:R-:W-:Y:S01]  /*0dd0*/  IADD3.X R23, PT, PT, R21, UR5, RZ, P2, !PT ;  /* 0x0000000515177c10 */ /* 0x000fe200097fe4ff */
[----:B-----5:R-:W-:Y:S02]  /*0de0*/  IMAD.WIDE.U32 R18, R7, 0x4, R12 ;  /* 0x0000000407127825 */ /* 0x020fe400078e000c */
[----:B------:R-:W-:Y:S04]  /*0df0*/  @P1 STS [R3], R24 ;  /* 0x0000001803001388 */ /* 0x000fe80000000800 */
[----:B------:R-:W-:Y:S01]  /*0e00*/  @P5 IMAD.MOV.U32 R0, RZ, RZ, R6 ;  /* 0x000000ffff005224 */ /* 0x000fe200078e0006 */
[----:B------:R1:W-:Y:S04]  /*0e10*/  @P5 STS [R3], R6 ;  /* 0x0000000603005388 */ /* 0x0003e80000000800 */
[----:B0-----:R-:W5:Y:S04]  /*0e20*/  LDG.E R2, desc[UR8][R22.64] ;  /* 0x0000000816027981 */ /* 0x001f68000c1e1900 */
[----:B------:R-:W5:Y:S04]  /*0e30*/  LDG.E R7, desc[UR8][R18.64+0x4] ;  /* 0x0000040812077981 */ /* 0x000f68000c1e1900 */
[----:B-1----:R-:W5:Y:S04]  /*0e40*/  LDG.E R6, desc[UR8][R18.64] ;  /* 0x0000000812067981 */ /* 0x002f68000c1e1900 */
[----:B------:R-:W5:Y:S04]  /*0e50*/  LDG.E R16, desc[UR8][R18.64+0x8] ;  /* 0x0000080812107981 */ /* 0x000f68000c1e1900 */
[----:B------:R-:W5:Y:S01]  /*0e60*/  LDG.E R26, desc[UR8][R18.64+0xc] ;  /* 0x00000c08121a7981 */ /* 0x000f62000c1e1900 */
[----:B--2---:R-:W-:-:S03]  /*0e70*/  FADD R28, R27, R28 ;  /* 0x0000001c1b1c7221 */ /* 0x004fc60000000000 */
[----:B------:R0:W2:Y:S02]  /*0e80*/  LDG.E R27, desc[UR8][R20.64] ;  /* 0x00000008141b7981 */ /* 0x0000a4000c1e1900 */
[----:B0-----:R-:W-:-:S04]  /*0e90*/  IADD3 R20, P1, PT, R22, UR4, RZ ;  /* 0x0000000416147c10 */ /* 0x001fc8000ff3e0ff */
[----:B------:R-:W-:Y:S02]  /*0ea0*/  IADD3.X R21, PT, PT, R23, UR5, RZ, P1, !PT ;  /* 0x0000000517157c10 */ /* 0x000fe40008ffe4ff */
[----:B------:R-:W-:-:S03]  /*0eb0*/  IADD3 R24, P1, PT, R20, UR4, RZ ;  /* 0x0000000414187c10 */ /* 0x000fc6000ff3e0ff */
[----:B------:R0:W2:Y:S01]  /*0ec0*/  LDG.E R20, desc[UR8][R20.64] ;  /* 0x0000000814147981 */ /* 0x0000a2000c1e1900 */
[----:B------:R-:W-:-:S06]  /*0ed0*/  IADD3.X R25, PT, PT, R21, UR5, RZ, P1, !PT ;  /* 0x0000000515197c10 */ /* 0x000fcc0008ffe4ff */
[----:B------:R-:W2:Y:S01]  /*0ee0*/  LDG.E R25, desc[UR8][R24.64] ;  /* 0x0000000818197981 */ /* 0x000ea2000c1e1900 */
[----:B0-----:R-:W-:-:S04]  /*0ef0*/  VIADD R21, R17, 0xc ;  /* 0x0000000c11157836 */ /* 0x001fc80000000000 */
[----:B------:R-:W-:-:S04]  /*0f00*/  IMAD.WIDE.U32 R22, R21, UR4, R14 ;  /* 0x0000000415167c25 */ /* 0x000fc8000f8e000e */
[----:B------:R-:W-:Y:S01]  /*0f10*/  IMAD R23, R21, UR5, R23 ;  /* 0x0000000515177c24 */ /* 0x000fe2000f8e0217 */
[----:B------:R-:W-:-:S04]  /*0f20*/  IADD3 R18, P1, PT, R22, UR4, RZ ;  /* 0x0000000416127c10 */ /* 0x000fc8000ff3e0ff */
[----:B------:R-:W2:Y:S01]  /*0f30*/  LDG.E R22, desc[UR8][R22.64] ;  /* 0x0000000816167981 */ /* 0x000ea2000c1e1900 */
[----:B----4-:R-:W-:Y:S01]  /*0f40*/  FADD R29, R8, R29 ;  /* 0x0000001d081d7221 */ /* 0x010fe20000000000 */
[----:B---3--:R-:W-:Y:S01]  /*0f50*/  FADD R4, R9, R4 ;  /* 0x0000000409047221 */ /* 0x008fe20000000000 */
[----:B------:R-:W-:Y:S01]  /*0f60*/  IMAD.WIDE.U32 R8, R21, 0x4, R12 ;  /* 0x0000000415087825 */ /* 0x000fe200078e000c */
[----:B------:R-:W-:-:S04]  /*0f70*/  FSETP.GT.AND P2, PT, R0, R28, PT ;  /* 0x0000001c0000720b */ /* 0x000fc80003f44000 */
[----:B------:R-:W3:Y:S01]  /*0f80*/  LDG.E R21, desc[UR8][R8.64] ;  /* 0x0000000808157981 */ /* 0x000ee2000c1e1900 */
[----:B------:R-:W-:-:S03]  /*0f90*/  IADD3.X R19, PT, PT, R23, UR5, RZ, P1, !PT ;  /* 0x0000000517137c10 */ /* 0x000fc60008ffe4ff */
[----:B------:R-:W4:Y:S04]  /*0fa0*/  LDG.E R24, desc[UR8][R8.64+0x4] ;  /* 0x0000040808187981 */ /* 0x000f28000c1e1900 */
[----:B------:R-:W4:Y:S01]  /*0fb0*/  LDG.E R23, desc[UR8][R8.64+0xc] ;  /* 0x00000c0808177981 */ /* 0x000f22000c1e1900 */
[----:B------:R-:W-:-:S03]  /*0fc0*/  @P2 MOV R0, R28 ;  /* 0x0000001c00002202 */ /* 0x000fc60000000f00 */
[----:B------:R0:W-:Y:S04]  /*0fd0*/  @P2 STS [R3], R28 ;  /* 0x0000001c03002388 */ /* 0x0001e80000000800 */
[----:B0-----:R-:W4:Y:S01]  /*0fe0*/  LDG.E R28, desc[UR8][R18.64] ;  /* 0x00000008121c7981 */ /* 0x001f22000c1e1900 */
[----:B-----5:R-:W-:Y:S01]  /*0ff0*/  FADD R2, R7, R2 ;  /* 0x0000000207027221 */ /* 0x020fe20000000000 */
[----:B------:R-:W-:-:S13]  /*1000*/  FSETP.GT.AND P3, PT, R0, R29, PT ;  /* 0x0000001d0000720b */ /* 0x000fda0003f64000 */
[----:B------:R-:W-:Y:S02]  /*1010*/  @P3 IMAD.MOV.U32 R0, RZ, RZ, R29 ;  /* 0x000000ffff003224 */ /* 0x000fe400078e001d */
[----:B--2---:R-:W-:Y:S01]  /*1020*/  FADD R27, R6, R27 ;  /* 0x0000001b061b7221 */ /* 0x004fe20000000000 */
[----:B------:R-:W-:-:S04]  /*1030*/  IADD3 R6, P1, PT, R18, UR4, RZ ;  /* 0x0000000412067c10 */ /* 0x000fc8000ff3e0ff */
[----:B------:R-:W-:Y:S01]  /*1040*/  IADD3.X R7, PT, PT, R19, UR5, RZ, P1, !PT ;  /* 0x0000000513077c10 */ /* 0x000fe20008ffe4ff */
[----:B------:R-:W-:Y:S02]  /*1050*/  FADD R16, R16, R20 ;  /* 0x0000001410107221 */ /* 0x000fe40000000000 */
[----:B------:R-:W2:Y:S01]  /*1060*/  LDG.E R20, desc[UR8][R8.64+0x8] ;  /* 0x0000080808147981 */ /* 0x000ea2000c1e1900 */
[----:B------:R-:W-:-:S03]  /*1070*/  FADD R25, R26, R25 ;  /* 0x000000191a197221 */ /* 0x000fc60000000000 */
[----:B------:R0:W2:Y:S02]  /*1080*/  LDG.E R26, desc[UR8][R6.64] ;  /* 0x00000008061a7981 */ /* 0x0000a4000c1e1900 */
[----:B0-----:R-:W-:-:S04]  /*1090*/  IADD3 R6, P1, PT, R6, UR4, RZ ;  /* 0x0000000406067c10 */ /* 0x001fc8000ff3e0ff */
[----:B------:R-:W-:-:S05]  /*10a0*/  IADD3.X R7, PT, PT, R7, UR5, RZ, P1, !PT ;  /* 0x0000000507077c10 */ /* 0x000fca0008ffe4ff */
[----:B------:R-:W5:Y:S01]  /*10b0*/  LDG.E R18, desc[UR8][R6.64] ;  /* 0x0000000806127981 */ /* 0x000f62000c1e1900 */
[----:B------:R-:W-:-:S13]  /*10c0*/  FSETP.GT.AND P2, PT, R0, R4, PT ;  /* 0x000000040000720b */ /* 0x000fda0003f44000 */
[----:B------:R-:W-:-:S04]  /*10d0*/  @P2 MOV R0, R4 ;  /* 0x0000000400002202 */ /* 0x000fc80000000f00 */
[----:B------:R-:W-:-:S13]  /*10e0*/  FSETP.GT.AND P6, PT, R0, R27, PT ;  /* 0x0000001b0000720b */ /* 0x000fda0003fc4000 */
[----:B------:R-:W-:-:S05]  /*10f0*/  @P6 IMAD.MOV.U32 R0, RZ, RZ, R27 ;  /* 0x000000ffff006224 */ /* 0x000fca00078e001b */
[----:B------:R-:W-:-:S13]  /*1100*/  FSETP.GT.AND P5, PT, R0, R2, PT ;  /* 0x000000020000720b */ /* 0x000fda0003fa4000 */
[----:B------:R-:W-:-:S05]  /*1110*/  @P5 IMAD.MOV.U32 R0, RZ, RZ, R2 ;  /* 0x000000ffff005224 */ /* 0x000fca00078e0002 */
[----:B------:R-:W-:-:S13]  /*1120*/  FSETP.GT.AND P1, PT, R0, R16, PT ;  /* 0x000000100000720b */ /* 0x000fda0003f24000 */
[----:B------:R-:W-:-:S04]  /*1130*/  @P1 MOV R0, R16 ;  /* 0x0000001000001202 */ /* 0x000fc80000000f00 */
[----:B------:R-:W-:Y:S01]  /*1140*/  FSETP.GT.AND P4, PT, R0, R25, PT ;  /* 0x000000190000720b */ /* 0x000fe20003f84000 */
[----:B---3--:R-:W-:Y:S01]  /*1150*/  FADD R21, R21, R22 ;  /* 0x0000001615157221 */ /* 0x008fe20000000000 */
[----:B------:R0:W-:Y:S11]  /*1160*/  @P3 STS [R3], R29 ;  /* 0x0000001d03003388 */ /* 0x0001f60000000800 */
[----:B------:R-:W-:-:S05]  /*1170*/  @P4 IMAD.MOV.U32 R0, RZ, RZ, R25 ;  /* 0x000000ffff004224 */ /* 0x000fca00078e0019 */
[----:B------:R-:W-:Y:S01]  /*1180*/  FSETP.GT.AND P3, PT, R0, R21, PT ;  /* 0x000000150000720b */ /* 0x000fe20003f64000 */
[----:B----4-:R-:W-:Y:S01]  /*1190*/  FADD R24, R24, R28 ;  /* 0x0000001c18187221 */ /* 0x010fe20000000000 */
[----:B------:R0:W-:Y:S11]  /*11a0*/  @P2 STS [R3], R4 ;  /* 0x0000000403002388 */ /* 0x0001f60000000800 */
[----:B------:R-:W-:-:S05]  /*11b0*/  @P3 IMAD.MOV.U32 R0, RZ, RZ, R21 ;  /* 0x000000ffff003224 */ /* 0x000fca00078e0015 */
[----:B------:R-:W-:Y:S01]  /*11c0*/  FSETP.GT.AND P2, PT, R0, R24, PT ;  /* 0x000000180000720b */ /* 0x000fe20003f44000 */
[----:B------:R0:W-:-:S12]  /*11d0*/  @P6 STS [R3], R27 ;  /* 0x0000001b03006388 */ /* 0x0001d80000000800 */
[----:B------:R-:W-:Y:S01]  /*11e0*/  @P2 MOV R0, R24 ;  /* 0x0000001800002202 */ /* 0x000fe20000000f00 */
[----:B------:R0:W-:Y:S04]  /*11f0*/  @P5 STS [R3], R2 ;  /* 0x0000000203005388 */ /* 0x0001e80000000800 */
[----:B------:R0:W-:Y:S04]  /*1200*/  @P1 STS [R3], R16 ;  /* 0x0000001003001388 */ /* 0x0001e80000000800 */
[----:B------:R0:W-:Y:S01]  /*1210*/  @P4 STS [R3], R25 ;  /* 0x0000001903004388 */ /* 0x0001e20000000800 */
[----:B------:R-:W-:-:S03]  /*1220*/  VIADD R5, R5, 0x10 ;  /* 0x0000001005057836 */ /* 0x000fc60000000000 */
[----:B------:R0:W-:Y:S04]  /*1230*/  @P3 STS [R3], R21 ;  /* 0x0000001503003388 */ /* 0x0001e80000000800 */
[----:B------:R0:W-:Y:S01]  /*1240*/  @P2 STS [R3], R24 ;  /* 0x0000001803002388 */ /* 0x0001e20000000800 */
[----:B------:R-:W-:Y:S01]  /*1250*/  ISETP.GE.AND P1, PT, R5, -0xc, PT ;  /* 0xfffffff40500780c */ /* 0x000fe20003f26270 */
[----:B------:R-:W-:Y:S02]  /*1260*/  VIADD R17, R17, 0x10 ;  /* 0x0000001011117836 */ /* 0x000fe40000000000 */
[----:B--2---:R-:W-:-:S05]  /*1270*/  FADD R20, R20, R26 ;  /* 0x0000001a14147221 */ /* 0x004fca0000000000 */
[----:B------:R-:W-:-:S13]  /*1280*/  FSETP.GT.AND P6, PT, R0, R20, PT ;  /* 0x000000140000720b */ /* 0x000fda0003fc4000 */
[----:B------:R-:W-:Y:S02]  /*1290*/  @P6 IMAD.MOV.U32 R0, RZ, RZ, R20 ;  /* 0x000000ffff006224 */ /* 0x000fe400078e0014 */
[----:B-----5:R-:W-:-:S05]  /*12a0*/  FADD R18, R23, R18 ;  /* 0x0000001217127221 */ /* 0x020fca0000000000 */
[----:B------:R-:W-:Y:S01]  /*12b0*/  FSETP.GT.AND P5, PT, R0, R18, PT ;  /* 0x000000120000720b */ /* 0x000fe20003fa4000 */
[----:B------:R0:W-:-:S12]  /*12c0*/  @P6 STS [R3], R20 ;  /* 0x0000001403006388 */ /* 0x0001d80000000800 */
[----:B------:R0:W-:Y:S01]  /*12d0*/  @P5 STS [R3], R18 ;  /* 0x0000001203005388 */ /* 0x0001e20000000800 */
[----:B------:R-:W-:Y:S01]  /*12e0*/  @P5 MOV R0, R18 ;  /* 0x0000001200005202 */ /* 0x000fe20000000f00 */
[----:B------:R-:W-:Y:S06]  /*12f0*/  @!P1 BRA `(.L_x_10) ;  /* 0xfffffff400d49947 */ /* 0x000fec000383ffff */
.L_x_9:
[----:B0-----:R-:W-:-:S05]  /*1300*/  IMAD.MOV R2, RZ, RZ, -R5 ;  /* 0x000000ffff027224 */ /* 0x001fca00078e0a05 */
[----:B------:R-:W-:-:S13]  /*1310*/  ISETP.GT.AND P1, PT, R2, 0x4, PT ;  /* 0x000000040200780c */ /* 0x000fda0003f24270 */
[----:B------:R-:W-:Y:S05]  /*1320*/  @!P1 BRA `(.L_x_11) ;  /* 0x00000004002c9947 */ /* 0x000fea0003800000 */
[----:B------:R-:W0:Y:S01]  /*1330*/  LDCU.64 UR4, c[0x0][0x388] ;  /* 0x00007100ff0477ac */ /* 0x000e220008000a00 */
[----:B------:R-:W-:Y:S01]  /*1340*/  MOV R18, R14 ;  /* 0x0000000e00127202 */ /* 0x000fe20000000f00 */
[----:B------:R-:W-:Y:S02]  /*1350*/  IMAD.MOV.U32 R19, RZ, RZ, R15 ;  /* 0x000000ffff137224 */ /* 0x000fe400078e000f */
[----:B------:R-:W-:-:S05]  /*1360*/  IMAD.WIDE.U32 R26, R17, 0x4, R12 ;  /* 0x00000004111a7825 */ /* 0x000fca00078e000c */
[----:B-1-3--:R-:W3:Y:S04]  /*1370*/  LDG.E R9, desc[UR8][R26.64+0x4] ;  /* 0x000004081a097981 */ /* 0x00aee8000c1e1900 */
[----:B------:R-:W4:Y:S04]  /*1380*/  LDG.E R8, desc[UR8][R26.64] ;  /* 0x000000081a087981 */ /* 0x000f28000c1e1900 */
[----:B------:R-:W5:Y:S01]  /*1390*/  LDG.E R23, desc[UR8][R26.64+0xc] ;  /* 0x00000c081a177981 */ /* 0x000f62000c1e1900 */
[----:B0-----:R-:W-:-:S04]  /*13a0*/  IMAD.WIDE.U32 R24, R17, UR4, R18 ;  /* 0x0000000411187c25 */ /* 0x001fc8000f8e0012 */
[----:B------:R-:W-:Y:S01]  /*13b0*/  IMAD R25, R17, UR5, R25 ;  /* 0x0000000511197c24 */ /* 0x000fe2000f8e0219 */
[----:B------:R-:W-:-:S04]  /*13c0*/  IADD3 R6, P0, PT, R24, UR4, RZ ;  /* 0x0000000418067c10 */ /* 0x000fc8000ff1e0ff */
[----:B------:R-:W-:Y:S02]  /*13d0*/  IADD3.X R7, PT, PT, R25, UR5, RZ, P0, !PT ;  /* 0x0000000519077c10 */ /* 0x000fe400087fe4ff */
[----:B------:R-:W4:Y:S04]  /*13e0*/  LDG.E R25, desc[UR8][R24.64] ;  /* 0x0000000818197981 */ /* 0x000f28000c1e1900 */
[----:B------:R-:W3:Y:S01]  /*13f0*/  LDG.E R4, desc[UR8][R6.64] ;  /* 0x0000000806047981 */ /* 0x000ee2000c1e1900 */
[----:B------:R-:W-:-:S04]  /*1400*/  IADD3 R28, P0, PT, R6, UR4, RZ ;  /* 0x00000004061c7c10 */ /* 0x000fc8000ff1e0ff */
[----:B------:R-:W-:-:S05]  /*1410*/  IADD3.X R29, PT, PT, R7, UR5, RZ, P0, !PT ;  /* 0x00000005071d7c10 */ /* 0x000fca00087fe4ff */
[----:B------:R0:W5:Y:S04]  /*1420*/  LDG.E R6, desc[UR8][R28.64] ;  /* 0x000000081c067981 */ /* 0x000168000c1e1900 */
[----:B------:R-:W5:Y:S01]  /*1430*/  LDG.E R7, desc[UR8][R26.64+0x8] ;  /* 0x000008081a077981 */ /* 0x000f62000c1e1900 */
[----:B------:R-:W-:-:S04]  /*1440*/  IADD3 R20, P0, PT, R28, UR4, RZ ;  /* 0x000000041c147c10 */ /* 0x000fc8000ff1e0ff */
[----:B------:R-:W-:Y:S01]  /*1450*/  IADD3.X R21, PT, PT, R29, UR5, RZ, P0, !PT ;  /* 0x000000051d157c10 */ /* 0x000fe200087fe4ff */
[----:B------:R-:W-:-:S04]  /*1460*/  VIADD R2, R17, 0x4 ;  /* 0x0000000411027836 */ /* 0x000fc80000000000 */
[----:B------:R1:W5:Y:S01]  /*1470*/  LDG.E R22, desc[UR8][R20.64] ;  /* 0x0000000814167981 */ /* 0x000362000c1e1900 */
[----:B------:R-:W-:-:S04]  /*1480*/  IMAD.WIDE.U32 R18, R2, UR4, R18 ;  /* 0x0000000402127c25 */ /* 0x000fc8000f8e0012 */
[C---:B0-----:R-:W-:Y:S01]  /*1490*/  IMAD R29, R2.reuse, UR5, R19 ;  /* 0x00000005021d7c24 */ /* 0x041fe2000f8e0213 */
[----:B------:R-:W-:Y:S01]  /*14a0*/  MOV R28, R18 ;  /* 0x00000012001c7202 */ /* 0x000fe20000000f00 */
[----:B--2---:R-:W-:-:S04]  /*14b0*/  IMAD.WIDE.U32 R16, R2, 0x4, R12 ;  /* 0x0000000402107825 */ /* 0x004fc800078e000c */
[----:B------:R-:W2:Y:S04]  /*14c0*/  LDG.E R24, desc[UR8][R28.64] ;  /* 0x000000081c187981 */ /* 0x000ea8000c1e1900 */
[----:B------:R-:W2:Y:S01]  /*14d0*/  LDG.E R27, desc[UR8][R16.64] ;  /* 0x00000008101b7981 */ /* 0x000ea2000c1e1900 */
[----:B------:R-:W-:-:S04]  /*14e0*/  IADD3 R18, P0, PT, R18, UR4, RZ ;  /* 0x0000000412127c10 */ /* 0x000fc8000ff1e0ff */
[----:B------:R-:W-:Y:S01]  /*14f0*/  IADD3.X R19, PT, PT, R29, UR5, RZ, P0, !PT ;  /* 0x000000051d137c10 */ /* 0x000fe200087fe4ff */
[----:B------:R-:W2:Y:S04]  /*1500*/  LDG.E R28, desc[UR8][R16.64+0x8] ;  /* 0x00000808101c7981 */ /* 0x000ea8000c1e1900 */
[----:B------:R3:W2:Y:S04]  /*1510*/  LDG.E R26, desc[UR8][R18.64] ;  /* 0x00000008121a7981 */ /* 0x0006a8000c1e1900 */
[----:B------:R-:W2:Y:S01]  /*1520*/  LDG.E R29, desc[UR8][R16.64+0x4] ;  /* 0x00000408101d7981 */ /* 0x000ea2000c1e1900 */
[----:B-1----:R-:W-:-:S04]  /*1530*/  IADD3 R20, P0, PT, R18, UR4, RZ ;  /* 0x0000000412147c10 */ /* 0x002fc8000ff1e0ff */
[----:B------:R-:W-:Y:S02]  /*1540*/  IADD3.X R21, PT, PT, R19, UR5, RZ, P0, !PT ;  /* 0x0000000513157c10 */ /* 0x000fe400087fe4ff */
[----:B------:R0:W2:Y:S01]  /*1550*/  LDG.E R19, desc[UR8][R16.64+0xc] ;  /* 0x00000c0810137981 */ /* 0x0000a2000c1e1900 */
[----:B---3--:R-:W-:-:S03]  /*1560*/  FADD R18, R9, R4 ;  /* 0x0000000409127221 */ /* 0x008fc60000000000 */
[----:B------:R-:W3:Y:S01]  /*1570*/  LDG.E R4, desc[UR8][R20.64] ;  /* 0x0000000814047981 */ /* 0x000ee2000c1e1900 */
[----:B----4-:R-:W-:Y:S01]  /*1580*/  FADD R25, R8, R25 ;  /* 0x0000001908197221 */ /* 0x010fe20000000000 */
[----:B------:R-:W-:-:S04]  /*1590*/  IADD3 R8, P0, PT, R20, UR4, RZ ;  /* 0x0000000414087c10 */ /* 0x000fc8000ff1e0ff */
[----:B------:R-:W-:-:S05]  /*15a0*/  IADD3.X R9, PT, PT, R21, UR5, RZ, P0, !PT ;  /* 0x0000000515097c10 */ /* 0x000fca00087fe4ff */
[----:B------:R-:W4:Y:S01]  /*15b0*/  LDG.E R8, desc[UR8][R8.64] ;  /* 0x0000000808087981 */ /* 0x000f22000c1e1900 */
[----:B------:R-:W-:-:S13]  /*15c0*/  FSETP.GT.AND P1, PT, R0, R25, PT ;  /* 0x000000190000720b */ /* 0x000fda0003f24000 */
[----:B------:R-:W-:-:S05]  /*15d0*/  @P1 IMAD.MOV.U32 R0, RZ, RZ, R25 ;  /* 0x000000ffff001224 */ /* 0x000fca00078e0019 */
[----:B------:R-:W-:Y:S01]  /*15e0*/  FSETP.GT.AND P0, PT, R0, R18, PT ;  /* 0x000000120000720b */ /* 0x000fe20003f04000 */
[----:B-----5:R-:W-:-:S12]  /*15f0*/  FADD R6, R7, R6 ;  /* 0x0000000607067221 */ /* 0x020fd80000000000 */
[----:B------:R-:W-:-:S05]  /*1600*/  @P0 IMAD.MOV.U32 R0, RZ, RZ, R18 ;  /* 0x000000ffff000224 */ /* 0x000fca00078e0012 */
[----:B------:R-:W-:Y:S01]  /*1610*/  FSETP.GT.AND P2, PT, R0, R6, PT ;  /* 0x000000060000720b */ /* 0x000fe20003f44000 */
[----:B------:R-:W-:-:S12]  /*1620*/  FADD R22, R23, R22 ;  /* 0x0000001617167221 */ /* 0x000fd80000000000 */
[----:B------:R-:W-:-:S04]  /*1630*/  @P2 MOV R0, R6 ;  /* 0x0000000600002202 */ /* 0x000fc80000000f00 */
[----:B------:R-:W-:Y:S01]  /*1640*/  FSETP.GT.AND P3, PT, R0, R22, PT ;  /* 0x000000160000720b */ /* 0x000fe20003f64000 */
[----:B--2---:R-:W-:-:S12]  /*1650*/  FADD R24, R27, R24 ;  /* 0x000000181b187221 */ /* 0x004fd80000000000 */
[----:B------:R-:W-:-:S05]  /*1660*/  @P3 IMAD.MOV.U32 R0, RZ, RZ, R22 ;  /* 0x000000ffff003224 */ /* 0x000fca00078e0016 */
[----:B------:R-:W-:Y:S01]  /*1670*/  FSETP.GT.AND P4, PT, R0, R24, PT ;  /* 0x000000180000720b */ /* 0x000fe20003f84000 */
[----:B------:R-:W-:-:S12]  /*1680*/  FADD R26, R29, R26 ;  /* 0x0000001a1d1a7221 */ /* 0x000fd80000000000 */
[----:B------:R-:W-:-:S05]  /*1690*/  @P4 IMAD.MOV.U32 R0, RZ, RZ, R24 ;  /* 0x000000ffff004224 */ /* 0x000fca00078e0018 */
[----:B------:R-:W-:-:S13]  /*16a0*/  FSETP.GT.AND P5, PT, R0, R26, PT ;  /* 0x0000001a0000720b */ /* 0x000fda0003fa4000 */
[----:B------:R-:W-:Y:S01]  /*16b0*/  @P5 MOV R0, R26 ;  /* 0x0000001a00005202 */ /* 0x000fe20000000f00 */
[----:B------:R1:W-:Y:S04]  /*16c0*/  @P1 STS [R3], R25 ;  /* 0x0000001903001388 */ /* 0x0003e80000000800 */
[----:B------:R1:W-:Y:S04]  /*16d0*/  @P0 STS [R3], R18 ;  /* 0x0000001203000388 */ /* 0x0003e80000000800 */
[----:B------:R1:W-:Y:S04]  /*16e0*/  @P2 STS [R3], R6 ;  /* 0x0000000603002388 */ /* 0x0003e80000000800 */
[----:B------:R1:W-:Y:S04]  /*16f0*/  @P3 STS [R3], R22 ;  /* 0x0000001603003388 */ /* 0x0003e80000000800 */
[----:B------:R1:W-:Y:S04]  /*1700*/  @P4 STS [R3], R24 ;  /* 0x0000001803004388 */ /* 0x0003e80000000800 */
[----:B------:R1:W-:Y:S01]  /*1710*/  @P5 STS [R3], R26 ;  /* 0x0000001a03005388 */ /* 0x0003e20000000800 */
[----:B------:R-:W-:Y:S01]  /*1720*/  VIADD R5, R5, 0x4 ;  /* 0x0000000405057836 */ /* 0x000fe20000000000 */
[----:B------:R-:W-:Y:S01]  /*1730*/  PLOP3.LUT P0, PT, PT, PT, PT, 0x8, 0x80 ;  /* 0x000000000080781c */ /* 0x000fe20003f0e170 */
[----:B0-----:R-:W-:-:S02]  /*1740*/  VIADD R17, R2, 0x4 ;  /* 0x0000000402117836 */ /* 0x001fc40000000000 */
[----:B------:R-:W-:Y:S02]  /*1750*/  VIADD R5, R5, 0x4 ;  /* 0x0000000405057836 */ /* 0x000fe40000000000 */
[----:B---3--:R-:W-:-:S05]  /*1760*/  FADD R4, R28, R4 ;  /* 0x000000041c047221 */ /* 0x008fca0000000000 */
[----:B------:R-:W-:Y:S01]  /*1770*/  FSETP.GT.AND P6, PT, R0, R4, PT ;  /* 0x000000040000720b */ /* 0x000fe20003fc4000 */
[----:B----4-:R-:W-:-:S12]  /*1780*/  FADD R8, R19, R8 ;  /* 0x0000000813087221 */ /* 0x010fd80000000000 */
[----:B------:R-:W-:-:S05]  /*1790*/  @P6 IMAD.MOV.U32 R0, RZ, RZ, R4 ;  /* 0x000000ffff006224 */ /* 0x000fca00078e0004 */
[----:B------:R-:W-:Y:S01]  /*17a0*/  FSETP.GT.AND P1, PT, R0, R8, PT ;  /* 0x000000080000720b */ /* 0x000fe20003f24000 */
[----:B------:R1:W-:-:S12]  /*17b0*/  @P6 STS [R3], R4 ;  /* 0x0000000403006388 */ /* 0x0003d80000000800 */
[----:B------:R1:W-:Y:S01]  /*17c0*/  @P1 STS [R3], R8 ;  /* 0x0000000803001388 */ /* 0x0003e20000000800 */
[----:B------:R-:W-:-:S07]  /*17d0*/  @P1 MOV R0, R8 ;  /* 0x0000000800001202 */ /* 0x000fce0000000f00 */
.L_x_11:
[----:B------:R-:W-:-:S13]  /*17e0*/  ISETP.NE.OR P0, PT, R5, RZ, P0 ;  /* 0x000000ff0500720c */ /* 0x000fda0000705670 */
[----:B------:R-:W-:Y:S05]  /*17f0*/  @!P0 BRA `(.L_x_5) ;  /* 0x00000000009c8947 */ /* 0x000fea0003800000 */
.L_x_8:
[----:B-1----:R-:W-:Y:S01]  /*1800*/  MOV R22, R14 ;  /* 0x0000000e00167202 */ /* 0x002fe20000000f00 */
[----:B------:R-:W-:Y:S02]  /*1810*/  IMAD.MOV.U32 R23, RZ, RZ, R15 ;  /* 0x000000ffff177224 */ /* 0x000fe400078e000f */
[----:B------:R-:W-:-:S04]  /*1820*/  IMAD.WIDE.U32 R6, R17, 0x4, R12 ;  /* 0x0000000411067825 */ /* 0x000fc800078e000c */
[C---:B------:R-:W-:Y:S01]  /*1830*/  IMAD.WIDE.U32 R22, R17.reuse, UR6, R22 ;  /* 0x0000000611167c25 */ /* 0x040fe2000f8e0016 */
[----:B----4-:R-:W4:Y:S03]  /*1840*/  LDG.E R2, desc[UR8][R6.64] ;  /* 0x0000000806027981 */ /* 0x010f26000c1e1900 */
[----:B------:R-:W-:Y:S01]  /*1850*/  IMAD R23, R17, UR7, R23 ;  /* 0x0000000711177c24 */ /* 0x000fe2000f8e0217 */
[----:B------:R-:W5:Y:S04]  /*1860*/  LDG.E R4, desc[UR8][R6.64+0x4] ;  /* 0x0000040806047981 */ /* 0x000f68000c1e1900 */
[----:B------:R-:W4:Y:S01]  /*1870*/  LDG.E R21, desc[UR8][R22.64] ;  /* 0x0000000816157981 */ /* 0x000f22000c1e1900 */
[----:B------:R-:W-:-:S03]  /*1880*/  IADD3 R24, P0, PT, R22, UR6, RZ ;  /* 0x0000000616187c10 */ /* 0x000fc6000ff1e0ff */
[----:B--2---:R-:W2:Y:S01]  /*1890*/  LDG.E R16, desc[UR8][R6.64+0x8] ;  /* 0x0000080806107981 */ /* 0x004ea2000c1e1900 */
[----:B------:R-:W-:-:S03]  /*18a0*/  IADD3.X R25, PT, PT, R23, UR7, RZ, P0, !PT ;  /* 0x0000000717197c10 */ /* 0x000fc600087fe4ff */
[----:B------:R-:W2:Y:S04]  /*18b0*/  LDG.E R20, desc[UR8][R6.64+0xc] ;  /* 0x00000c0806147981 */ /* 0x000ea8000c1e1900 */
[----:B------:R-:W5:Y:S01]  /*18c0*/  LDG.E R27, desc[UR8][R24.64] ;  /* 0x00000008181b7981 */ /* 0x000f62000c1e1900 */
[----:B------:R-:W-:-:S04]  /*18d0*/  IADD3 R8, P0, PT, R24, UR6, RZ ;  /* 0x0000000618087c10 */ /* 0x000fc8000ff1e0ff */
[----:B---3--:R-:W-:-:S05]  /*18e0*/  IADD3.X R9, PT, PT, R25, UR7, RZ, P0, !PT ;  /* 0x0000000719097c10 */ /* 0x008fca00087fe4ff */
[----:B------:R-:W2:Y:S01]  /*18f0*/  LDG.E R29, desc[UR8][R8.64] ;  /* 0x00000008081d7981 */ /* 0x000ea2000c1e1900 */
[----:B------:R-:W-:-:S04]  /*1900*/  IADD3 R18, P0, PT, R8, UR6, RZ ;  /* 0x0000000608127c10 */ /* 0x000fc8000ff1e0ff */
[----:B------:R-:W-:-:S06]  /*1910*/  IADD3.X R19, PT, PT, R9, UR7, RZ, P0, !PT ;  /* 0x0000000709137c10 */ /* 0x000fcc00087fe4ff */
[----:B------:R-:W3:Y:S01]  /*1920*/  LDG.E R19, desc[UR8][R18.64] ;  /* 0x0000000812137981 */ /* 0x000ee2000c1e1900 */
[----:B------:R-:W-:Y:S02]  /*1930*/  VIADD R5, R5, 0x4 ;  /* 0x0000000405057836 */ /* 0x000fe40000000000 */
[----:B------:R-:W-:Y:S02]  /*1940*/  VIADD R17, R17, 0x4 ;  /* 0x0000000411117836 */ /* 0x000fe40000000000 */
[----:B----4-:R-:W-:-:S05]  /*1950*/  FADD R2, R2, R21 ;  /* 0x0000001502027221 */ /* 0x010fca0000000000 */
[----:B------:R-:W-:Y:S01]  /*1960*/  FSETP.GT.AND P0, PT, R0, R2, PT ;  /* 0x000000020000720b */ /* 0x000fe20003f04000 */
[----:B-----5:R-:W-:-:S12]  /*1970*/  FADD R4, R4, R27 ;  /* 0x0000001b04047221 */ /* 0x020fd80000000000 */
[----:B------:R-:W-:-:S05]  /*1980*/  @P0 IMAD.MOV.U32 R0, RZ, RZ, R2 ;  /* 0x000000ffff000224 */ /* 0x000fca00078e0002 */
[----:B------:R-:W-:Y:S01]  /*1990*/  FSETP.GT.AND P1, PT, R0, R4, PT ;  /* 0x000000040000720b */ /* 0x000fe20003f24000 */
[----:B--2---:R-:W-:-:S12]  /*19a0*/  FADD R16, R16, R29 ;  /* 0x0000001d10107221 */ /* 0x004fd80000000000 */
[----:B------:R-:W-:-:S04]  /*19b0*/  @P1 MOV R0, R4 ;  /* 0x0000000400001202 */ /* 0x000fc80000000f00 */
[----:B------:R-:W-:Y:S01]  /*19c0*/  FSETP.GT.AND P2, PT, R0, R16, PT ;  /* 0x000000100000720b */ /* 0x000fe20003f44000 */
[----:B---3--:R-:W-:-:S12]  /*19d0*/  FADD R20, R20, R19 ;  /* 0x0000001314147221 */ /* 0x008fd80000000000 */
[----:B------:R-:W-:-:S05]  /*19e0*/  @P2 IMAD.MOV.U32 R0, RZ, RZ, R16 ;  /* 0x000000ffff002224 */ /* 0x000fca00078e0010 */
[----:B------:R-:W-:Y:S01]  /*19f0*/  FSETP.GT.AND P3, PT, R0, R20, PT ;  /* 0x000000140000720b */ /* 0x000fe20003f64000 */
[----:B------:R0:W-:Y:S04]  /*1a00*/  @P0 STS [R3], R2 ;  /* 0x0000000203000388 */ /* 0x0001e80000000800 */
[----:B------:R0:W-:Y:S04]  /*1a10*/  @P1 STS [R3], R4 ;  /* 0x0000000403001388 */ /* 0x0001e80000000800 */
[----:B------:R0:W-:Y:S04]  /*1a20*/  @P2 STS [R3], R16 ;  /* 0x0000001003002388 */ /* 0x0001e80000000800 */
[----:B------:R0:W-:Y:S01]  /*1a30*/  @P3 STS [R3], R20 ;  /* 0x0000001403003388 */ /* 0x0001e20000000800 */
[----:B------:R-:W-:-:S02]  /*1a40*/  ISETP.NE.AND P0, PT, R5, RZ, PT ;  /* 0x000000ff0500720c */ /* 0x000fc40003f05270 */
[----:B------:R-:W-:-:S11]  /*1a50*/  @P3 MOV R0, R20 ;  /* 0x0000001400003202 */ /* 0x000fd60000000f00 */
[----:B0-----:R-:W-:Y:S05]  /*1a60*/  @P0 BRA `(.L_x_8) ;  /* 0xfffffffc00640947 */ /* 0x001fea000383ffff */
.L_x_5:
[----:B------:R-:W-:Y:S06]  /*1a70*/  BAR.SYNC.DEFER_BLOCKING 0x0 ;  /* 0x0000000000007b1d */ /* 0x000fec0000010000 */
[----:B01234-:R-:W0:Y:S04]  /*1a80*/  LDS R3, [R3] ;  /* 0x0000000003037984 */ /* 0x01fe280000000800 */
[----:B0-----:R-:W-:Y:S01]  /*1a90*/  STG.E desc[UR8][R10.64], R3 ;  /* 0x000000030a007986 */ /* 0x001fe2000c101908 */
[----:B------:R-:W-:Y:S05]  /*1aa0*/  EXIT ;  /* 0x000000000000794d */ /* 0x000fea0003800000 */
.L_x_12:
[----:B------:R-:W-:-:S00]  /*1ab0*/  BRA `(.L_x_12) ;  /* 0xfffffffc00fc7947 */ /* 0x000fc0000383ffff */
[----:B------:R-:W-:-:S00]  /*1ac0*/  NOP ;  /* 0x0000000000007918 */ /* 0x000fc00000000000 */
        /* <DEDUP_REMOVED lines=11> */
.L_x_20:


//--------------------- .text._Z16floydWarshall_p1Pfmi --------------------------
	.section	.text._Z16floydWarshall_p1Pfmi,"ax",@progbits
	.align	128
        .global         _Z16floydWarshall_p1Pfmi
        .type           _Z16floydWarshall_p1Pfmi,@function
        .size           _Z16floydWarshall_p1Pfmi,(.L_x_21 - _Z16floydWarshall_p1Pfmi)
        .other          _Z16floydWarshall_p1Pfmi,@"STO_CUDA_ENTRY STV_DEFAULT"
_Z16floydWarshall_p1Pfmi:
.text._Z16floydWarshall_p1Pfmi:
[----:B------:R-:W-:Y:S01]  /*0000*/  LDC R1, c[0x0][0x37c] ;  /* 0x0000df00ff017b82 */ /* 0x000fe20000000800 */
[----:B------:R-:W0:Y:S07]  /*0010*/  S2R R0, SR_TID.X ;  /* 0x0000000000007919 */ /* 0x000e2e0000002100 */
[----:B------:R-:W0:Y:S01]  /*0020*/  LDC R11, c[0x0][0x360] ;  /* 0x0000d800ff0b7b82 */ /* 0x000e220000000800 */
[----:B------:R-:W-:Y:S01]  /*0030*/  BSSY.RECONVERGENT B0, `(.L_x_13) ;  /* 0x00000b9000007945 */ /* 0x000fe20003800200 */
[----:B------:R-:W1:Y:S06]  /*0040*/  S2R R3, SR_TID.Y ;  /* 0x0000000000037919 */ /* 0x000e6c0000002200 */
[----:B------:R-:W0:Y:S08]  /*0050*/  S2UR UR4, SR_CTAID.X ;  /* 0x00000000000479c3 */ /* 0x000e300000002500 */
[----:B------:R-:W1:Y:S08]  /*0060*/  S2UR UR5, SR_CTAID.Y ;  /* 0x00000000000579c3 */ /* 0x000e700000002600 */
[----:B------:R-:W1:Y:S08]  /*0070*/  LDC R2, c[0x0][0x364] ;  /* 0x0000d900ff027b82 */ /* 0x000e700000000800 */
[----:B------:R-:W2:Y:S01]  /*0080*/  LDC R15, c[0x0][0x390] ;  /* 0x0000e400ff0f7b82 */ /* 0x000ea20000000800 */
[----:B0-----:R-:W-:-:S02]  /*0090*/  IMAD R11, R11, UR4, R0 ;  /* 0x000000040b0b7c24 */ /* 0x001fc4000f8e0200 */
[----:B-1----:R-:W-:-:S05]  /*00a0*/  IMAD R2, R2, UR5, R3 ;  /* 0x0000000502027c24 */ /* 0x002fca000f8e0203 */
[----:B------:R-:W-:Y:S02]  /*00b0*/  VIMNMX R0, PT, PT, R11, R2, !PT ;  /* 0x000000020b007248 */ /* 0x000fe40007fe0100 */
[----:B--2---:R-:W-:-:S04]  /*00c0*/  ISETP.GE.AND P0, PT, R15, 0x1, PT ;  /* 0x000000010f00780c */ /* 0x004fc80003f06270 */
[----:B------:R-:W-:-:S13]  /*00d0*/  ISETP.GE.OR P0, PT, R0, R15, !P0 ;  /* 0x0000000f0000720c */ /* 0x000fda0004706670 */
[----:B------:R-:W-:Y:S05]  /*00e0*/  @P0 BRA `(.L_x_14) ;  /* 0x0000000800b40947 */ /* 0x000fea0003800000 */
[----:B------:R-:W0:Y:S01]  /*00f0*/  LDC.64 R6, c[0x0][0x380] ;  /* 0x0000e000ff067b82 */ /* 0x000e220000000a00 */
[----:B------:R-:W1:Y:S01]  /*0100*/  LDCU.64 UR6, c[0x0][0x388] ;  /* 0x00007100ff0677ac */ /* 0x000e620008000a00 */
[----:B------:R-:W-:Y:S01]  /*0110*/  SHF.R.S32.HI R8, RZ, 0x1f, R11 ;  /* 0x0000001fff087819 */ /* 0x000fe2000001140b */
[----:B------:R-:W2:Y:S01]  /*0120*/  LDCU.64 UR8, c[0x0][0x358] ;  /* 0x00006b00ff0877ac */ /* 0x000ea20008000a00 */
[----:B------:R-:W-:-:S03]  /*0130*/  ISETP.GE.U32.AND P1, PT, R15, 0x8, PT ;  /* 0x000000080f00780c */ /* 0x000fc60003f26070 */
[----:B-1----:R-:W-:-:S04]  /*0140*/  IMAD R0, R8, UR6, RZ ;  /* 0x0000000608007c24 */ /* 0x002fc8000f8e02ff */
[----:B------:R-:W-:Y:S02]  /*0150*/  IMAD R13, R11, UR7, R0 ;  /* 0x000000070b0d7c24 */ /* 0x000fe4000f8e0200 */
[----:B0-----:R-:W-:-:S04]  /*0160*/  IMAD.WIDE.U32 R2, R2, 0x4, R6 ;  /* 0x0000000402027825 */ /* 0x001fc800078e0006 */
[----:B------:R-:W-:-:S04]  /*0170*/  IMAD.WIDE.U32 R4, R11, UR6, R2 ;  /* 0x000000060b047c25 */ /* 0x000fc8000f8e0002 */
[----:B------:R-:W-:Y:S01]  /*0180*/  IMAD.IADD R5, R5, 0x1, R13 ;  /* 0x0000000105057824 */ /* 0x000fe200078e020d */
[----:B------:R-:W-:Y:S01]  /*0190*/  LOP3.LUT R10, R15, 0x7, RZ, 0xc0, !PT ;  /* 0x000000070f0a7812 */ /* 0x000fe200078ec0ff */
[----:B------:R-:W-:-:S03]  /*01a0*/  IMAD.MOV.U32 R9, RZ, RZ, RZ ;  /* 0x000000ffff097224 */ /* 0x000fc600078e00ff */
[----:B--2---:R0:W5:Y:S01]  /*01b0*/  LDG.E R0, desc[UR8][R4.64] ;  /* 0x0000000804007981 */ /* 0x004162000c1e1900 */
[----:B------:R-:W-:Y:S01]  /*01c0*/  ISETP.NE.AND P0, PT, R10, RZ, PT ;  /* 0x000000ff0a00720c */ /* 0x000fe20003f05270 */
[----:B------:R-:W-:-:S12]  /*01d0*/  @!P1 BRA `(.L_x_15) ;  /* 0x0000000400449947 */ /* 0x000fd80003800000 */
[----:B------:R-:W-:Y:S01]  /*01e0*/  IMAD.WIDE.U32 R6, R11, UR6, R6 ;  /* 0x000000060b067c25 */ /* 0x000fe2000f8e0006 */
[----:B------:R-:W-:Y:S01]  /*01f0*/  LOP3.LUT R9, R15, 0x7ffffff8, RZ, 0xc0, !PT ;  /* 0x7ffffff80f097812 */ /* 0x000fe200078ec0ff */
[----:B------:R-:W1:Y:S02]  /*0200*/  LDCU.64 UR4, c[0x0][0x388] ;  /* 0x00007100ff0477ac */ /* 0x000e640008000a00 */
[----:B------:R-:W-:Y:S01]  /*0210*/  IMAD.MOV.U32 R12, RZ, RZ, R2 ;  /* 0x000000ffff0c7224 */ /* 0x000fe200078e0002 */
[----:B------:R-:W-:Y:S01]  /*0220*/  IADD3 R6, P1, PT, R6, 0x10, RZ ;  /* 0x0000001006067810 */ /* 0x000fe20007f3e0ff */
[----:B------:R-:W-:Y:S01]  /*0230*/  USHF.L.U64.HI UR11, UR6, 0x3, UR7 ;  /* 0x00000003060b7899 */ /* 0x000fe20008010207 */
[----:B------:R-:W-:Y:S01]  /*0240*/  IADD3 R14, PT, PT, -R9, RZ, RZ ;  /* 0x000000ff090e7210 */ /* 0x000fe20007ffe1ff */
[----:B------:R-:W-:Y:S02]  /*0250*/  USHF.L.U32 UR10, UR6, 0x3, URZ ;  /* 0x00000003060a7899 */ /* 0x000fe400080006ff */
[----:B------:R-:W-:-:S02]  /*0260*/  IMAD.X R7, R13, 0x1, R7, P1 ;  /* 0x000000010d077824 */ /* 0x000fc400008e0607 */
[----:B------:R-:W-:-:S08]  /*0270*/  IMAD.MOV.U32 R13, RZ, RZ, R3 ;  /* 0x000000ffff0d7224 */ /* 0x000fd000078e0003 */
.L_x_16:
[----:B--2---:R-:W2:Y:S04]  /*0280*/  LDG.E R16, desc[UR8][R12.64] ;  /* 0x000000080c107981 */ /* 0x004ea8000c1e1900 */
[----:B------:R-:W2:Y:S01]  /*0290*/  LDG.E R15, desc[UR8][R6.64+-0x10] ;  /* 0xfffff008060f7981 */ /* 0x000ea2000c1e1900 */
[----:B-1----:R-:W-:Y:S01]  /*02a0*/  UMOV UR6, UR4 ;  /* 0x0000000400067c82 */ /* 0x002fe20008000000 */
[----:B------:R-:W-:Y:S01]  /*02b0*/  UMOV UR7, UR5 ;  /* 0x0000000500077c82 */ /* 0x000fe20008000000 */
[----:B--2---:R-:W-:Y:S01]  /*02c0*/  FADD R21, R15, R16 ;  /* 0x000000100f157221 */ /* 0x004fe20000000000 */
[----:B------:R-:W-:-:S04]  /*02d0*/  IADD3 R16, P2, PT, R12, UR6, RZ ;  /* 0x000000060c107c10 */ /* 0x000fc8000ff5e0ff */
[----:B-----5:R-:W-:Y:S02]  /*02e0*/  FSETP.GT.AND P1, PT, R0, R21, PT ;  /* 0x000000150000720b */ /* 0x020fe40003f24000 */
[----:B------:R-:W-:-:S11]  /*02f0*/  IADD3.X R17, PT, PT, R13, UR7, RZ, P2, !PT ;  /* 0x000000070d117c10 */ /* 0x000fd600097fe4ff */
[----:B------:R1:W-:Y:S04]  /*0300*/  @P1 STG.E desc[UR8][R4.64], R21 ;  /* 0x0000001504001986 */ /* 0x0003e8000c101908 */
[----:B------:R-:W2:Y:S04]  /*0310*/  LDG.E R18, desc[UR8][R16.64] ;  /* 0x0000000810127981 */ /* 0x000ea8000c1e1900 */
[----:B------:R-:W2:Y:S01]  /*0320*/  LDG.E R15, desc[UR8][R6.64+-0xc] ;  /* 0xfffff408060f7981 */ /* 0x000ea2000c1e1900 */
[----:B------:R-:W-:Y:S02]  /*0330*/  @P1 IMAD.MOV.U32 R0, RZ, RZ, R21 ;  /* 0x000000ffff001224 */ /* 0x000fe400078e0015 */
[----:B--2---:R-:W-:Y:S01]  /*0340*/  FADD R23, R15, R18 ;  /* 0x000000120f177221 */ /* 0x004fe20000000000 */
[----:B------:R-:W-:-:S04]  /*0350*/  IADD3 R18, P2, PT, R16, UR6, RZ ;  /* 0x0000000610127c10 */ /* 0x000fc8000ff5e0ff */
[----:B------:R-:W-:Y:S02]  /*0360*/  FSETP.GT.AND P1, PT, R0, R23, PT ;  /* 0x000000170000720b */ /* 0x000fe40003f24000 */
[----:B------:R-:W-:-:S11]  /*0370*/  IADD3.X R19, PT, PT, R17, UR7, RZ, P2, !PT ;  /* 0x0000000711137c10 */ /* 0x000fd600097fe4ff */
[----:B------:R2:W-:Y:S04]  /*0380*/  @P1 STG.E desc[UR8][R4.64], R23 ;  /* 0x0000001704001986 */ /* 0x0005e8000c101908 */
[----:B------:R-:W1:Y:S04]  /*0390*/  LDG.E R20, desc[UR8][R18.64] ;  /* 0x0000000812147981 */ /* 0x000e68000c1e1900 */
[----:B------:R-:W1:Y:S01]  /*03a0*/  LDG.E R15, desc[UR8][R6.64+-0x8] ;  /* 0xfffff808060f7981 */ /* 0x000e62000c1e1900 */
[----:B------:R-:W-:Y:S01]  /*03b0*/  @P1 IMAD.MOV.U32 R0, RZ, RZ, R23 ;  /* 0x000000ffff001224 */ /* 0x000fe200078e0017 */
[----:B------:R-:W-:-:S04]  /*03c0*/  IADD3 R16, P2, PT, R18, UR6, RZ ;  /* 0x0000000612107c10 */ /* 0x000fc8000ff5e0ff */
[----:B------:R-:W-:Y:S01]  /*03d0*/  IADD3.X R17, PT, PT, R19, UR7, RZ, P2, !PT ;  /* 0x0000000713117c10 */ /* 0x000fe200097fe4ff */
[----:B-1----:R-:W-:-:S05]  /*03e0*/  FADD R21, R15, R20 ;  /* 0x000000140f157221 */ /* 0x002fca0000000000 */
[----:B------:R-:W-:-:S13]  /*03f0*/  FSETP.GT.AND P1, PT, R0, R21, PT ;  /* 0x000000150000720b */ /* 0x000fda0003f24000 */
[----:B------:R1:W-:Y:S04]  /*0400*/  @P1 STG.E desc[UR8][R4.64], R21 ;  /* 0x0000001504001986 */ /* 0x0003e8000c101908 */
[----:B------:R-:W2:Y:S04]  /*0410*/  LDG.E R20, desc[UR8][R16.64] ;  /* 0x0000000810147981 */ /* 0x000ea8000c1e1900 */
[----:B------:R-:W2:Y:S01]  /*0420*/  LDG.E R15, desc[UR8][R6.64+-0x4] ;  /* 0xfffffc08060f7981 */ /* 0x000ea2000c1e1900 */
[----:B------:R-:W-:Y:S01]  /*0430*/  @P1 IMAD.MOV.U32 R0, RZ, RZ, R21 ;  /* 0x000000ffff001224 */ /* 0x000fe200078e0015 */
[----:B------:R-:W-:-:S04]  /*0440*/  IADD3 R18, P2, PT, R16, UR6, RZ ;  /* 0x0000000610127c10 */ /* 0x000fc8000ff5e0ff */
[----:B------:R-:W-:Y:S01]  /*0450*/  IADD3.X R19, PT, PT, R17, UR7, RZ, P2, !PT ;  /* 0x0000000711137c10 */ /* 0x000fe200097fe4ff */
[----:B--2---:R-:W-:-:S05]  /*0460*/  FADD R23, R15, R20 ;  /* 0x000000140f177221 */ /* 0x004fca0000000000 */
[----:B------:R-:W-:-:S13]  /*0470*/  FSETP.GT.AND P1, PT, R0, R23, PT ;  /* 0x000000170000720b */ /* 0x000fda0003f24000 */
        /* <DEDUP_REMOVED lines=11> */
[----:B------:R-:W-:Y:S02]  /*0530*/  @P1 MOV R0, R21 ;  /* 0x0000001500001202 */ /* 0x000fe40000000f00 */
        /* <DEDUP_REMOVED lines=13> */
[----:B------:R-:W3:Y:S04]  /*0610*/  LDG.E R16, desc[UR8][R16.64] ;  /* 0x0000000810107981 */ /* 0x000ee8000c1e1900 */
[----:B------:R1:W3:Y:S01]  /*0620*/  LDG.E R15, desc[UR8][R6.64+0xc] ;  /* 0x00000c08060f7981 */ /* 0x0002e2000c1e1900 */
[----:B------:R-:W-:Y:S01]  /*0630*/  @P1 IMAD.MOV.U32 R0, RZ, RZ, R21 ;  /* 0x000000ffff001224 */ /* 0x000fe200078e0015 */
[----:B------:R-:W-:Y:S01]  /*0640*/  IADD3 R12, P2, PT, R12, UR10, RZ ;  /* 0x0000000a0c0c7c10 */ /* 0x000fe2000ff5e0ff */
[----:B------:R-:W-:-:S03]  /*0650*/  VIADD R14, R14, 0x8 ;  /* 0x000000080e0e7836 */ /* 0x000fc60000000000 */
[----:B------:R-:W-:Y:S02]  /*0660*/  IADD3.X R13, PT, PT, R13, UR11, RZ, P2, !PT ;  /* 0x0000000b0d0d7c10 */ /* 0x000fe400097fe4ff */
[----:B------:R-:W-:Y:S02]  /*0670*/  ISETP.NE.AND P4, PT, R14, RZ, PT ;  /* 0x000000ff0e00720c */ /* 0x000fe40003f85270 */
[----:B-1----:R-:W-:-:S04]  /*0680*/  IADD3 R6, P3, PT, R6, 0x20, RZ ;  /* 0x0000002006067810 */ /* 0x002fc80007f7e0ff */
[----:B------:R-:W-:Y:S01]  /*0690*/  IADD3.X R7, PT, PT, RZ, R7, RZ, P3, !PT ;  /* 0x00000007ff077210 */ /* 0x000fe20001ffe4ff */
[----:B---3--:R-:W-:-:S05]  /*06a0*/  FADD R15, R15, R16 ;  /* 0x000000100f0f7221 */ /* 0x008fca0000000000 */
[----:B------:R-:W-:-:S13]  /*06b0*/  FSETP.GT.AND P1, PT, R0, R15, PT ;  /* 0x0000000f0000720b */ /* 0x000fda0003f24000 */
[----:B------:R2:W-:Y:S01]  /*06c0*/  @P1 STG.E desc[UR8][R4.64], R15 ;  /* 0x0000000f04001986 */ /* 0x0005e2000c101908 */
[----:B------:R-:W-:Y:S01]  /*06d0*/  @P1 IMAD.MOV.U32 R0, RZ, RZ, R15 ;  /* 0x000000ffff001224 */ /* 0x000fe200078e000f */
[----:B------:R-:W-:Y:S06]  /*06e0*/  @P4 BRA `(.L_x_16) ;  /* 0xfffffff800e44947 */ /* 0x000fec000383ffff */
.L_x_15:
[----:B------:R-:W-:Y:S05]  /*06f0*/  @!P0 BRA `(.L_x_14) ;  /* 0x0000000400308947 */ /* 0x000fea0003800000 */
[----:B------:R-:W1:Y:S01]  /*0700*/  LDC.64 R6, c[0x0][0x380] ;  /* 0x0000e000ff067b82 */ /* 0x000e620000000a00 */
[----:B------:R-:W3:Y:S01]  /*0710*/  LDCU UR4, c[0x0][0x390] ;  /* 0x00007200ff0477ac */ /* 0x000ee20008000800 */
[----:B------:R-:W-:Y:S01]  /*0720*/  ISETP.GE.U32.AND P0, PT, R10, 0x4, PT ;  /* 0x000000040a00780c */ /* 0x000fe20003f06070 */
[----:B------:R-:W-:-:S04]  /*0730*/  IMAD R8, R8, UR6, RZ ;  /* 0x0000000608087c24 */ /* 0x000fc8000f8e02ff */
[----:B------:R-:W-:Y:S01]  /*0740*/  IMAD R13, R11, UR7, R8 ;  /* 0x000000070b0d7c24 */ /* 0x000fe2000f8e0208 */
[----:B---3--:R-:W-:-:S04]  /*0750*/  ULOP3.LUT UR5, UR4, 0x3, URZ, 0xc0, !UPT ;  /* 0x0000000304057892 */ /* 0x008fc8000f8ec0ff */
[----:B------:R-:W-:Y:S01]  /*0760*/  UISETP.NE.AND UP0, UPT, UR5, URZ, UPT ;  /* 0x000000ff0500728c */ /* 0x000fe2000bf05270 */
[----:B-1----:R-:W-:-:S04]  /*0770*/  IMAD.WIDE.U32 R6, R11, UR6, R6 ;  /* 0x000000060b067c25 */ /* 0x002fc8000f8e0006 */
[----:B------:R-:W-:Y:S01]  /*0780*/  IMAD.IADD R7, R13, 0x1, R7 ;  /* 0x000000010d077824 */ /* 0x000fe200078e0207 */
[----:B------:R-:W-:Y:S06]  /*0790*/  @!P0 BRA `(.L_x_17) ;  /* 0x0000000000888947 */ /* 0x000fec0003800000 */
[----:B------:R-:W-:-:S04]  /*07a0*/  IMAD.WIDE.U32 R12, R9, UR6, R2 ;  /* 0x00000006090c7c25 */ /* 0x000fc8000f8e0002 */
[----:B------:R-:W-:-:S04]  /*07b0*/  IMAD.WIDE.U32 R10, R9, 0x4, R6 ;  /* 0x00000004090a7825 */ /* 0x000fc800078e0006 */
[----:B------:R-:W-:Y:S01]  /*07c0*/  IMAD R13, R9, UR7, R13 ;  /* 0x00000007090d7c24 */ /* 0x000fe2000f8e020d */
[----:B------:R-:W3:Y:S04]  /*07d0*/  LDG.E R8, desc[UR8][R10.64] ;  /* 0x000000080a087981 */ /* 0x000ee8000c1e1900 */
[----:B--2---:R-:W3:Y:S01]  /*07e0*/  LDG.E R15, desc[UR8][R12.64] ;  /* 0x000000080c0f7981 */ /* 0x004ee2000c1e1900 */
[----:B------:R-:W-:Y:S01]  /*07f0*/  IADD3 R14, P1, PT, R12, UR6, RZ ;  /* 0x000000060c0e7c10 */ /* 0x000fe2000ff3e0ff */
[----:B---3--:R-:W-:-:S03]  /*0800*/  FADD R19, R8, R15 ;  /* 0x0000000f08137221 */ /* 0x008fc60000000000 */
[----:B------:R-:W-:Y:S02]  /*0810*/  IADD3.X R15, PT, PT, R13, UR7, RZ, P1, !PT ;  /* 0x000000070d0f7c10 */ /* 0x000fe40008ffe4ff */
[----:B-----5:R-:W-:-:S13]  /*0820*/  FSETP.GT.AND P0, PT, R0, R19, PT ;  /* 0x000000130000720b */ /* 0x020fda0003f04000 */
        /* <DEDUP_REMOVED lines=19> */
[----:B------:R-:W-:Y:S02]  /*0960*/  @P0 IMAD.MOV.U32 R0, RZ, RZ, R17 ;  /* 0x000000ffff000224 */ /* 0x000fe400078e0011 */
[----:B------:R-:W-:-:S02]  /*0970*/  VIADD R9, R9, 0x4 ;  /* 0x0000000409097836 */ /* 0x000fc40000000000 */
[----:B-1----:R-:W-:-:S05]  /*0980*/  FADD R19, R8, R15 ;  /* 0x0000000f08137221 */ /* 0x002fca0000000000 */
[----:B------:R-:W-:-:S13]  /*0990*/  FSETP.GT.AND P0, PT, R0, R19, PT ;  /* 0x000000130000720b */ /* 0x000fda0003f04000 */
[----:B------:R3:W-:Y:S01]  /*09a0*/  @P0 STG.E desc[UR8][R4.64], R19 ;  /* 0x0000001304000986 */ /* 0x0007e2000c101908 */
[----:B------:R-:W-:-:S07]  /*09b0*/  @P0 IMAD.MOV.U32 R0, RZ, RZ, R19 ;  /* 0x000000ffff000224 */ /* 0x000fce00078e0013 */
.L_x_17:
[----:B------:R-:W-:Y:S05]  /*09c0*/  BRA.U !UP0, `(.L_x_14) ;  /* 0x00000001087c7547 */ /* 0x000fea000b800000 */
[----:B------:R-:W-:Y:S02]  /*09d0*/  UISETP.NE.AND UP0, UPT, UR5, 0x1, UPT ;  /* 0x000000010500788c */ /* 0x000fe4000bf05270 */
[----:B------:R-:W-:-:S04]  /*09e0*/  ULOP3.LUT UR4, UR4, 0x1, URZ, 0xc0, !UPT ;  /* 0x0000000104047892 */ /* 0x000fc8000f8ec0ff */
[----:B------:R-:W-:-:S03]  /*09f0*/  UISETP.NE.U32.AND UP1, UPT, UR4, 0x1, UPT ;  /* 0x000000010400788c */ /* 0x000fc6000bf25070 */
[----:B------:R-:W-:Y:S08]  /*0a00*/  BRA.U !UP0, `(.L_x_18) ;  /* 0x0000000108487547 */ /* 0x000ff0000b800000 */
[----:B------:R-:W-:-:S04]  /*0a10*/  IMAD.WIDE.U32 R10, R9, UR6, R2 ;  /* 0x00000006090a7c25 */ /* 0x000fc8000f8e0002 */
[----:B--2---:R-:W-:-:S04]  /*0a20*/  IMAD.WIDE.U32 R14, R9, 0x4, R6 ;  /* 0x00000004090e7825 */ /* 0x004fc800078e0006 */
[----:B------:R-:W-:Y:S01]  /*0a30*/  IMAD R11, R9, UR7, R11 ;  /* 0x00000007090b7c24 */ /* 0x000fe2000f8e020b */
[----:B------:R-:W3:Y:S04]  /*0a40*/  LDG.E R8, desc[UR8][R14.64] ;  /* 0x000000080e087981 */ /* 0x000ee8000c1e1900 */
[----:B------:R-:W3:Y:S01]  /*0a50*/  LDG.E R13, desc[UR8][R10.64] ;  /* 0x000000080a0d7981 */ /* 0x000ee2000c1e1900 */
[----:B------:R-:W-:Y:S01]  /*0a60*/  IADD3 R12, P1, PT, R10, UR6, RZ ;  /* 0x000000060a0c7c10 */ /* 0x000fe2000ff3e0ff */
[----:B---3--:R-:W-:-:S03]  /*0a70*/  FADD R17, R8, R13 ;  /* 0x0000000d08117221 */ /* 0x008fc60000000000 */
[----:B------:R-:W-:Y:S02]  /*0a80*/  IADD3.X R13, PT, PT, R11, UR7, RZ, P1, !PT ;  /* 0x000000070b0d7c10 */ /* 0x000fe40008ffe4ff */
[----:B-----5:R-:W-:-:S13]  /*0a90*/  FSETP.GT.AND P0, PT, R0, R17, PT ;  /* 0x000000110000720b */ /* 0x020fda0003f04000 */
[----:B------:R1:W-:Y:S04]  /*0aa0*/  @P0 STG.E desc[UR8][R4.64], R17 ;  /* 0x0000001104000986 */ /* 0x0003e8000c101908 */
[----:B------:R-:W2:Y:S04]  /*0ab0*/  LDG.E R8, desc[UR8][R14.64+0x4] ;  /* 0x000004080e087981 */ /* 0x000ea8000c1e1900 */
[----:B------:R-:W2:Y:S01]  /*0ac0*/  LDG.E R13, desc[UR8][R12.64] ;  /* 0x000000080c0d7981 */ /* 0x000ea2000c1e1900 */
[----:B------:R-:W-:Y:S01]  /*0ad0*/  @P0 MOV R0, R17 ;  /* 0x0000001100000202 */ /* 0x000fe20000000f00 */
[----:B------:R-:W-:-:S02]  /*0ae0*/  VIADD R9, R9, 0x2 ;  /* 0x0000000209097836 */ /* 0x000fc40000000000 */
[----:B--2---:R-:W-:-:S05]  /*0af0*/  FADD R19, R8, R13 ;  /* 0x0000000d08137221 */ /* 0x004fca0000000000 */
[----:B------:R-:W-:-:S13]  /*0b00*/  FSETP.GT.AND P0, PT, R0, R19, PT ;  /* 0x000000130000720b */ /* 0x000fda0003f04000 */
[----:B------:R1:W-:Y:S01]  /*0b10*/  @P0 STG.E desc[UR8][R4.64], R19 ;  /* 0x0000001304000986 */ /* 0x0003e2000c101908 */
[----:B------:R-:W-:-:S07]  /*0b20*/  @P0 IMAD.MOV.U32 R0, RZ, RZ, R19 ;  /* 0x000000ffff000224 */ /* 0x000fce00078e0013 */
.L_x_18:
[----:B------:R-:W-:Y:S05]  /*0b30*/  BRA.U UP1, `(.L_x_14) ;  /* 0x0000000101207547 */ /* 0x000fea000b800000 */
[----:B------:R-:W-:-:S04]  /*0b40*/  IMAD.WIDE.U32 R2, R9, UR6, R2 ;  /* 0x0000000609027c25 */ /* 0x000fc8000f8e0002 */
[----:B------:R-:W-:-:S04]  /*0b50*/  IMAD.WIDE.U32 R6, R9, 0x4, R6 ;  /* 0x0000000409067825 */ /* 0x000fc800078e0006 */
[----:B------:R-:W-:Y:S02]  /*0b60*/  IMAD R3, R9, UR7, R3 ;  /* 0x0000000709037c24 */ /* 0x000fe4000f8e0203 */
[----:B------:R-:W4:Y:S04]  /*0b70*/  LDG.E R6, desc[UR8][R6.64] ;  /* 0x0000000806067981 */ /* 0x000f28000c1e1900 */
[----:B------:R-:W4:Y:S02]  /*0b80*/  LDG.E R3, desc[UR8][R2.64] ;  /* 0x0000000802037981 */ /* 0x000f24000c1e1900 */
[----:B----4-:R-:W-:-:S05]  /*0b90*/  FADD R9, R6, R3 ;  /* 0x0000000306097221 */ /* 0x010fca0000000000 */
[----:B-----5:R-:W-:-:S13]  /*0ba0*/  FSETP.GT.AND P0, PT, R0, R9, PT ;  /* 0x000000090000720b */ /* 0x020fda0003f04000 */
[----:B------:R4:W-:Y:S02]  /*0bb0*/  @P0 STG.E desc[UR8][R4.64], R9 ;  /* 0x0000000904000986 */ /* 0x0009e4000c101908 */
.L_x_14:
[----:B------:R-:W-:Y:S05]  /*0bc0*/  BSYNC.RECONVERGENT B0 ;  /* 0x0000000000007941 */ /* 0x000fea0003800200 */
.L_x_13:
[----:B------:R-:W-:Y:S06]  /*0bd0*/  BAR.SYNC.DEFER_BLOCKING 0x0 ;  /* 0x0000000000007b1d */ /* 0x000fec0000010000 */
[----:B------:R-:W-:Y:S05]  /*0be0*/  EXIT ;  /* 0x000000000000794d */ /* 0x000fea0003800000 */
.L_x_19:
        /* <DEDUP_REMOVED lines=9> */
.L_x_21:


//--------------------- .nv.shared._Z16floydWarshall_p2Pfmi --------------------------
	.section	.nv.shared._Z16floydWarshall_p2Pfmi,"aw",@nobits
	.sectionflags	@""
	.align	4
.nv.shared._Z16floydWarshall_p2Pfmi:
	.zero		2048


//--------------------- .nv.shared.reserved.0     --------------------------
	.section	.nv.shared.reserved.0,"aw",@nobits
	.weak		__nv_reservedSMEM_offset_0_alias
	.size		__nv_reservedSMEM_offset_0_alias, 0, 64
	.other		__nv_reservedSMEM_offset_0_alias,@"STO_CUDA_RESERVED_SHARED STV_DEFAULT"
__nv_reservedSMEM_offset_0_alias:
	.zero		0
	.zero		64


//--------------------- .nv.constant0._Z16floydWarshall_p2Pfmi --------------------------
	.section	.nv.constant0._Z16floydWarshall_p2Pfmi,"a",@progbits
	.sectionflags	@""
	.align	4
.nv.constant0._Z16floydWarshall_p2Pfmi:
	.zero		916


//--------------------- .nv.constant0._Z16floydWarshall_p1Pfmi --------------------------
	.section	.nv.constant0._Z16floydWarshall_p1Pfmi,"a",@progbits
	.sectionflags	@""
	.align	4
.nv.constant0._Z16floydWarshall_p1Pfmi:
	.zero		916


//--------------------- SYMBOLS --------------------------

	.type		.nv.reservedSmem.offset0,@object
	.size		.nv.reservedSmem.offset0,0x4
	.type		.nv.reservedSmem.cap,@object
	.size		.nv.reservedSmem.cap,0x4
